//
// Generated by NVIDIA NVVM Compiler
//
// Compiler Build ID: CL-36424714
// Cuda compilation tools, release 13.0, V13.0.88
// Based on NVVM 20.0.0
//

.version 9.0
.target sm_100
.address_size 64

	// .globl	_Z20matrixMultiplyKernelPfS_S_iii
.global .align 4 .b8 precalc_xorwow_matrix[102400];
.global .align 4 .b8 precalc_xorwow_offset_matrix[102400];
.global .align 4 .b8 mrg32k3aM1[2304];
.global .align 4 .b8 mrg32k3aM2[2304];
.global .align 4 .b8 mrg32k3aM1SubSeq[2016];
.global .align 4 .b8 mrg32k3aM2SubSeq[2016];
.global .align 4 .b8 mrg32k3aM1Seq[2304];
.global .align 4 .b8 mrg32k3aM2Seq[2304];
.const .align 8 .b8 __cr_lgamma_table[72];

.visible .entry _Z20matrixMultiplyKernelPfS_S_iii(
	.param .u64 .ptr .align 1 _Z20matrixMultiplyKernelPfS_S_iii_param_0,
	.param .u64 .ptr .align 1 _Z20matrixMultiplyKernelPfS_S_iii_param_1,
	.param .u64 .ptr .align 1 _Z20matrixMultiplyKernelPfS_S_iii_param_2,
	.param .u32 _Z20matrixMultiplyKernelPfS_S_iii_param_3,
	.param .u32 _Z20matrixMultiplyKernelPfS_S_iii_param_4,
	.param .u32 _Z20matrixMultiplyKernelPfS_S_iii_param_5
)
{
	.reg .pred 	%p<13>;
	.reg .b32 	%r<41>;
	.reg .b32 	%f<68>;
	.reg .b64 	%rd<53>;

	ld.param.u64 	%rd7, [_Z20matrixMultiplyKernelPfS_S_iii_param_0];
	ld.param.u64 	%rd8, [_Z20matrixMultiplyKernelPfS_S_iii_param_1];
	ld.param.u64 	%rd6, [_Z20matrixMultiplyKernelPfS_S_iii_param_2];
	ld.param.u32 	%r20, [_Z20matrixMultiplyKernelPfS_S_iii_param_3];
	ld.param.u32 	%r18, [_Z20matrixMultiplyKernelPfS_S_iii_param_4];
	ld.param.u32 	%r19, [_Z20matrixMultiplyKernelPfS_S_iii_param_5];
	cvta.to.global.u64 	%rd1, %rd8;
	cvta.to.global.u64 	%rd2, %rd7;
	mov.u32 	%r21, %ctaid.y;
	mov.u32 	%r22, %ntid.y;
	mov.u32 	%r23, %tid.y;
	mad.lo.s32 	%r1, %r21, %r22, %r23;
	mov.u32 	%r24, %ctaid.x;
	mov.u32 	%r25, %ntid.x;
	mov.u32 	%r26, %tid.x;
	mad.lo.s32 	%r2, %r24, %r25, %r26;
	setp.ge.s32 	%p1, %r1, %r20;
	setp.ge.s32 	%p2, %r2, %r19;
	or.pred  	%p3, %p1, %p2;
	@%p3 bra 	$L__BB0_14;
	setp.lt.s32 	%p4, %r18, 1;
	mov.f32 	%f67, 0f00000000;
	@%p4 bra 	$L__BB0_13;
	mul.lo.s32 	%r3, %r18, %r1;
	and.b32  	%r4, %r18, 7;
	setp.lt.u32 	%p5, %r18, 8;
	mov.f32 	%f67, 0f00000000;
	mov.b32 	%r39, 0;
	@%p5 bra 	$L__BB0_5;
	and.b32  	%r39, %r18, 2147483640;
	neg.s32 	%r37, %r39;
	shl.b32 	%r7, %r19, 3;
	mul.wide.u32 	%rd9, %r3, 4;
	add.s64 	%rd10, %rd9, %rd2;
	add.s64 	%rd52, %rd10, 16;
	mov.f32 	%f67, 0f00000000;
	mul.wide.s32 	%rd13, %r19, 4;
	mov.u32 	%r36, %r2;
$L__BB0_4:
	.pragma "nounroll";
	ld.global.f32 	%f17, [%rd52+-16];
	mul.wide.s32 	%rd11, %r36, 4;
	add.s64 	%rd12, %rd1, %rd11;
	ld.global.f32 	%f18, [%rd12];
	fma.rn.f32 	%f19, %f17, %f18, %f67;
	ld.global.f32 	%f20, [%rd52+-12];
	add.s64 	%rd14, %rd12, %rd13;
	ld.global.f32 	%f21, [%rd14];
	fma.rn.f32 	%f22, %f20, %f21, %f19;
	ld.global.f32 	%f23, [%rd52+-8];
	add.s64 	%rd15, %rd14, %rd13;
	ld.global.f32 	%f24, [%rd15];
	fma.rn.f32 	%f25, %f23, %f24, %f22;
	ld.global.f32 	%f26, [%rd52+-4];
	add.s64 	%rd16, %rd15, %rd13;
	ld.global.f32 	%f27, [%rd16];
	fma.rn.f32 	%f28, %f26, %f27, %f25;
	ld.global.f32 	%f29, [%rd52];
	add.s64 	%rd17, %rd16, %rd13;
	ld.global.f32 	%f30, [%rd17];
	fma.rn.f32 	%f31, %f29, %f30, %f28;
	ld.global.f32 	%f32, [%rd52+4];
	add.s64 	%rd18, %rd17, %rd13;
	ld.global.f32 	%f33, [%rd18];
	fma.rn.f32 	%f34, %f32, %f33, %f31;
	ld.global.f32 	%f35, [%rd52+8];
	add.s64 	%rd19, %rd18, %rd13;
	ld.global.f32 	%f36, [%rd19];
	fma.rn.f32 	%f37, %f35, %f36, %f34;
	ld.global.f32 	%f38, [%rd52+12];
	add.s64 	%rd20, %rd19, %rd13;
	ld.global.f32 	%f39, [%rd20];
	fma.rn.f32 	%f67, %f38, %f39, %f37;
	add.s32 	%r37, %r37, 8;
	add.s32 	%r36, %r36, %r7;
	add.s64 	%rd52, %rd52, 32;
	setp.ne.s32 	%p6, %r37, 0;
	@%p6 bra 	$L__BB0_4;
$L__BB0_5:
	setp.eq.s32 	%p7, %r4, 0;
	@%p7 bra 	$L__BB0_13;
	and.b32  	%r13, %r18, 3;
	setp.lt.u32 	%p8, %r4, 4;
	@%p8 bra 	$L__BB0_8;
	add.s32 	%r28, %r39, %r3;
	mul.wide.u32 	%rd21, %r28, 4;
	add.s64 	%rd22, %rd2, %rd21;
	ld.global.f32 	%f41, [%rd22];
	mad.lo.s32 	%r29, %r39, %r19, %r2;
	mul.wide.s32 	%rd23, %r29, 4;
	add.s64 	%rd24, %rd1, %rd23;
	ld.global.f32 	%f42, [%rd24];
	fma.rn.f32 	%f43, %f41, %f42, %f67;
	cvt.u64.u32 	%rd25, %r3;
	cvt.u64.u32 	%rd26, %r39;
	add.s64 	%rd27, %rd26, %rd25;
	shl.b64 	%rd28, %rd27, 2;
	add.s64 	%rd29, %rd2, %rd28;
	ld.global.f32 	%f44, [%rd29+4];
	mul.wide.s32 	%rd30, %r19, 4;
	add.s64 	%rd31, %rd24, %rd30;
	ld.global.f32 	%f45, [%rd31];
	fma.rn.f32 	%f46, %f44, %f45, %f43;
	ld.global.f32 	%f47, [%rd29+8];
	add.s64 	%rd32, %rd31, %rd30;
	ld.global.f32 	%f48, [%rd32];
	fma.rn.f32 	%f49, %f47, %f48, %f46;
	ld.global.f32 	%f50, [%rd29+12];
	add.s64 	%rd33, %rd32, %rd30;
	ld.global.f32 	%f51, [%rd33];
	fma.rn.f32 	%f67, %f50, %f51, %f49;
	add.s32 	%r39, %r39, 4;
$L__BB0_8:
	setp.eq.s32 	%p9, %r13, 0;
	@%p9 bra 	$L__BB0_13;
	setp.eq.s32 	%p10, %r13, 1;
	@%p10 bra 	$L__BB0_11;
	add.s32 	%r30, %r39, %r3;
	mul.wide.u32 	%rd34, %r30, 4;
	add.s64 	%rd35, %rd2, %rd34;
	ld.global.f32 	%f53, [%rd35];
	mad.lo.s32 	%r31, %r39, %r19, %r2;
	mul.wide.s32 	%rd36, %r31, 4;
	add.s64 	%rd37, %rd1, %rd36;
	ld.global.f32 	%f54, [%rd37];
	fma.rn.f32 	%f55, %f53, %f54, %f67;
	cvt.u64.u32 	%rd38, %r3;
	cvt.u64.u32 	%rd39, %r39;
	add.s64 	%rd40, %rd39, %rd38;
	shl.b64 	%rd41, %rd40, 2;
	add.s64 	%rd42, %rd2, %rd41;
	ld.global.f32 	%f56, [%rd42+4];
	mul.wide.s32 	%rd43, %r19, 4;
	add.s64 	%rd44, %rd37, %rd43;
	ld.global.f32 	%f57, [%rd44];
	fma.rn.f32 	%f67, %f56, %f57, %f55;
	add.s32 	%r39, %r39, 2;
$L__BB0_11:
	and.b32  	%r32, %r18, 1;
	setp.eq.b32 	%p11, %r32, 1;
	not.pred 	%p12, %p11;
	@%p12 bra 	$L__BB0_13;
	add.s32 	%r33, %r39, %r3;
	mul.wide.u32 	%rd45, %r33, 4;
	add.s64 	%rd46, %rd2, %rd45;
	ld.global.f32 	%f58, [%rd46];
	mad.lo.s32 	%r34, %r39, %r19, %r2;
	mul.wide.s32 	%rd47, %r34, 4;
	add.s64 	%rd48, %rd1, %rd47;
	ld.global.f32 	%f59, [%rd48];
	fma.rn.f32 	%f67, %f58, %f59, %f67;
$L__BB0_13:
	mad.lo.s32 	%r35, %r19, %r1, %r2;
	cvta.to.global.u64 	%rd49, %rd6;
	mul.wide.s32 	%rd50, %r35, 4;
	add.s64 	%rd51, %rd49, %rd50;
	st.global.f32 	[%rd51], %f67;
$L__BB0_14:
	ret;

}
	// .globl	_Z13addBiasKernelPfS_ii
.visible .entry _Z13addBiasKernelPfS_ii(
	.param .u64 .ptr .align 1 _Z13addBiasKernelPfS_ii_param_0,
	.param .u64 .ptr .align 1 _Z13addBiasKernelPfS_ii_param_1,
	.param .u32 _Z13addBiasKernelPfS_ii_param_2,
	.param .u32 _Z13addBiasKernelPfS_ii_param_3
)
{
	.reg .pred 	%p<4>;
	.reg .b32 	%r<12>;
	.reg .b32 	%f<4>;
	.reg .b64 	%rd<9>;

	ld.param.u64 	%rd1, [_Z13addBiasKernelPfS_ii_param_0];
	ld.param.u64 	%rd2, [_Z13addBiasKernelPfS_ii_param_1];
	ld.param.u32 	%r4, [_Z13addBiasKernelPfS_ii_param_2];
	ld.param.u32 	%r3, [_Z13addBiasKernelPfS_ii_param_3];
	mov.u32 	%r5, %ctaid.y;
	mov.u32 	%r6, %ntid.y;
	mov.u32 	%r7, %tid.y;
	mad.lo.s32 	%r1, %r5, %r6, %r7;
	mov.u32 	%r8, %ctaid.x;
	mov.u32 	%r9, %ntid.x;
	mov.u32 	%r10, %tid.x;
	mad.lo.s32 	%r2, %r8, %r9, %r10;
	setp.ge.s32 	%p1, %r1, %r4;
	setp.ge.s32 	%p2, %r2, %r3;
	or.pred  	%p3, %p1, %p2;
	@%p3 bra 	$L__BB1_2;
	cvta.to.global.u64 	%rd3, %rd2;
	cvta.to.global.u64 	%rd4, %rd1;
	mul.wide.s32 	%rd5, %r2, 4;
	add.s64 	%rd6, %rd3, %rd5;
	ld.global.f32 	%f1, [%rd6];
	mad.lo.s32 	%r11, %r3, %r1, %r2;
	mul.wide.s32 	%rd7, %r11, 4;
	add.s64 	%rd8, %rd4, %rd7;
	ld.global.f32 	%f2, [%rd8];
	add.f32 	%f3, %f1, %f2;
	st.global.f32 	[%rd8], %f3;
$L__BB1_2:
	ret;

}
	// .globl	_Z10reluKernelPfi
.visible .entry _Z10reluKernelPfi(
	.param .u64 .ptr .align 1 _Z10reluKernelPfi_param_0,
	.param .u32 _Z10reluKernelPfi_param_1
)
{
	.reg .pred 	%p<2>;
	.reg .b32 	%r<6>;
	.reg .b32 	%f<3>;
	.reg .b64 	%rd<5>;

	ld.param.u64 	%rd1, [_Z10reluKernelPfi_param_0];
	ld.param.u32 	%r2, [_Z10reluKernelPfi_param_1];
	mov.u32 	%r3, %ctaid.x;
	mov.u32 	%r4, %ntid.x;
	mov.u32 	%r5, %tid.x;
	mad.lo.s32 	%r1, %r3, %r4, %r5;
	setp.ge.s32 	%p1, %r1, %r2;
	@%p1 bra 	$L__BB2_2;
	cvta.to.global.u64 	%rd2, %rd1;
	mul.wide.s32 	%rd3, %r1, 4;
	add.s64 	%rd4, %rd2, %rd3;
	ld.global.f32 	%f1, [%rd4];
	max.f32 	%f2, %f1, 0f00000000;
	st.global.f32 	[%rd4], %f2;
$L__BB2_2:
	ret;

}
	// .globl	_Z13softmaxKernelPfS_ii
.visible .entry _Z13softmaxKernelPfS_ii(
	.param .u64 .ptr .align 1 _Z13softmaxKernelPfS_ii_param_0,
	.param .u64 .ptr .align 1 _Z13softmaxKernelPfS_ii_param_1,
	.param .u32 _Z13softmaxKernelPfS_ii_param_2,
	.param .u32 _Z13softmaxKernelPfS_ii_param_3
)
{
	.reg .pred 	%p<29>;
	.reg .b32 	%r<123>;
	.reg .b32 	%f<366>;
	.reg .b64 	%rd<37>;

	ld.param.u64 	%rd7, [_Z13softmaxKernelPfS_ii_param_0];
	ld.param.u64 	%rd8, [_Z13softmaxKernelPfS_ii_param_1];
	ld.param.u32 	%r59, [_Z13softmaxKernelPfS_ii_param_2];
	ld.param.u32 	%r58, [_Z13softmaxKernelPfS_ii_param_3];
	cvta.to.global.u64 	%rd1, %rd7;
	cvta.to.global.u64 	%rd2, %rd8;
	mov.u32 	%r60, %ctaid.x;
	mov.u32 	%r61, %ntid.x;
	mov.u32 	%r62, %tid.x;
	mad.lo.s32 	%r1, %r60, %r61, %r62;
	setp.ge.s32 	%p1, %r1, %r59;
	@%p1 bra 	$L__BB3_39;
	setp.lt.s32 	%p2, %r58, 1;
	mov.f32 	%f356, 0fFF7FFFFF;
	@%p2 bra 	$L__BB3_14;
	mul.lo.s32 	%r2, %r58, %r1;
	and.b32  	%r3, %r58, 15;
	setp.lt.u32 	%p3, %r58, 16;
	mov.f32 	%f356, 0fFF7FFFFF;
	mov.b32 	%r104, 0;
	@%p3 bra 	$L__BB3_5;
	and.b32  	%r104, %r58, 2147483632;
	neg.s32 	%r110, %r104;
	add.s64 	%rd3, %rd1, 32;
	mov.f32 	%f356, 0fFF7FFFFF;
	mov.u32 	%r109, %r2;
$L__BB3_4:
	.pragma "nounroll";
	mul.wide.s32 	%rd9, %r109, 4;
	add.s64 	%rd10, %rd3, %rd9;
	ld.global.f32 	%f30, [%rd10+-32];
	max.f32 	%f31, %f356, %f30;
	ld.global.f32 	%f32, [%rd10+-28];
	max.f32 	%f33, %f31, %f32;
	ld.global.f32 	%f34, [%rd10+-24];
	max.f32 	%f35, %f33, %f34;
	ld.global.f32 	%f36, [%rd10+-20];
	max.f32 	%f37, %f35, %f36;
	ld.global.f32 	%f38, [%rd10+-16];
	max.f32 	%f39, %f37, %f38;
	ld.global.f32 	%f40, [%rd10+-12];
	max.f32 	%f41, %f39, %f40;
	ld.global.f32 	%f42, [%rd10+-8];
	max.f32 	%f43, %f41, %f42;
	ld.global.f32 	%f44, [%rd10+-4];
	max.f32 	%f45, %f43, %f44;
	ld.global.f32 	%f46, [%rd10];
	max.f32 	%f47, %f45, %f46;
	ld.global.f32 	%f48, [%rd10+4];
	max.f32 	%f49, %f47, %f48;
	ld.global.f32 	%f50, [%rd10+8];
	max.f32 	%f51, %f49, %f50;
	ld.global.f32 	%f52, [%rd10+12];
	max.f32 	%f53, %f51, %f52;
	ld.global.f32 	%f54, [%rd10+16];
	max.f32 	%f55, %f53, %f54;
	ld.global.f32 	%f56, [%rd10+20];
	max.f32 	%f57, %f55, %f56;
	ld.global.f32 	%f58, [%rd10+24];
	max.f32 	%f59, %f57, %f58;
	ld.global.f32 	%f60, [%rd10+28];
	max.f32 	%f356, %f59, %f60;
	add.s32 	%r110, %r110, 16;
	add.s32 	%r109, %r109, 16;
	setp.eq.s32 	%p4, %r110, 0;
	@%p4 bra 	$L__BB3_5;
	bra.uni 	$L__BB3_4;
$L__BB3_5:
	setp.eq.s32 	%p5, %r3, 0;
	@%p5 bra 	$L__BB3_14;
	and.b32  	%r7, %r58, 7;
	setp.lt.u32 	%p6, %r3, 8;
	@%p6 bra 	$L__BB3_8;
	add.s32 	%r64, %r104, %r2;
	mul.wide.s32 	%rd11, %r64, 4;
	add.s64 	%rd12, %rd1, %rd11;
	ld.global.f32 	%f62, [%rd12];
	max.f32 	%f63, %f356, %f62;
	ld.global.f32 	%f64, [%rd12+4];
	max.f32 	%f65, %f63, %f64;
	ld.global.f32 	%f66, [%rd12+8];
	max.f32 	%f67, %f65, %f66;
	ld.global.f32 	%f68, [%rd12+12];
	max.f32 	%f69, %f67, %f68;
	ld.global.f32 	%f70, [%rd12+16];
	max.f32 	%f71, %f69, %f70;
	ld.global.f32 	%f72, [%rd12+20];
	max.f32 	%f73, %f71, %f72;
	ld.global.f32 	%f74, [%rd12+24];
	max.f32 	%f75, %f73, %f74;
	ld.global.f32 	%f76, [%rd12+28];
	max.f32 	%f356, %f75, %f76;
	add.s32 	%r104, %r104, 8;
$L__BB3_8:
	setp.eq.s32 	%p7, %r7, 0;
	@%p7 bra 	$L__BB3_14;
	and.b32  	%r10, %r58, 3;
	setp.lt.u32 	%p8, %r7, 4;
	@%p8 bra 	$L__BB3_11;
	add.s32 	%r65, %r104, %r2;
	mul.wide.s32 	%rd13, %r65, 4;
	add.s64 	%rd14, %rd1, %rd13;
	ld.global.f32 	%f78, [%rd14];
	max.f32 	%f79, %f356, %f78;
	ld.global.f32 	%f80, [%rd14+4];
	max.f32 	%f81, %f79, %f80;
	ld.global.f32 	%f82, [%rd14+8];
	max.f32 	%f83, %f81, %f82;
	ld.global.f32 	%f84, [%rd14+12];
	max.f32 	%f356, %f83, %f84;
	add.s32 	%r104, %r104, 4;
$L__BB3_11:
	setp.eq.s32 	%p9, %r10, 0;
	@%p9 bra 	$L__BB3_14;
	add.s32 	%r108, %r104, %r2;
	neg.s32 	%r107, %r10;
$L__BB3_13:
	.pragma "nounroll";
	mul.wide.s32 	%rd15, %r108, 4;
	add.s64 	%rd16, %rd1, %rd15;
	ld.global.f32 	%f85, [%rd16];
	max.f32 	%f356, %f356, %f85;
	add.s32 	%r108, %r108, 1;
	add.s32 	%r107, %r107, 1;
	setp.ne.s32 	%p10, %r107, 0;
	@%p10 bra 	$L__BB3_13;
$L__BB3_14:
	setp.lt.s32 	%p11, %r58, 1;
	mov.f32 	%f364, 0f00000000;
	@%p11 bra 	$L__BB3_26;
	mul.lo.s32 	%r19, %r58, %r1;
	and.b32  	%r20, %r58, 7;
	setp.lt.u32 	%p12, %r58, 8;
	mov.f32 	%f364, 0f00000000;
	mov.b32 	%r111, 0;
	@%p12 bra 	$L__BB3_18;
	and.b32  	%r111, %r58, 2147483640;
	neg.s32 	%r115, %r111;
	add.s64 	%rd4, %rd1, 16;
	add.s64 	%rd5, %rd2, 16;
	mov.f32 	%f364, 0f00000000;
	mov.u32 	%r114, %r19;
$L__BB3_17:
	.pragma "nounroll";
	mul.wide.s32 	%rd17, %r114, 4;
	add.s64 	%rd18, %rd4, %rd17;
	add.s64 	%rd19, %rd5, %rd17;
	ld.global.f32 	%f90, [%rd18+-16];
	sub.f32 	%f91, %f90, %f356;
	fma.rn.f32 	%f92, %f91, 0f3BBB989D, 0f3F000000;
	cvt.sat.f32.f32 	%f93, %f92;
	mov.f32 	%f94, 0f4B400001;
	mov.f32 	%f95, 0f437C0000;
	fma.rm.f32 	%f96, %f93, %f95, %f94;
	add.f32 	%f97, %f96, 0fCB40007F;
	neg.f32 	%f98, %f97;
	fma.rn.f32 	%f99, %f91, 0f3FB8AA3B, %f98;
	fma.rn.f32 	%f100, %f91, 0f32A57060, %f99;
	mov.b32 	%r67, %f96;
	shl.b32 	%r68, %r67, 23;
	mov.b32 	%f101, %r68;
	ex2.approx.ftz.f32 	%f102, %f100;
	mul.f32 	%f103, %f102, %f101;
	st.global.f32 	[%rd19+-16], %f103;
	add.f32 	%f104, %f364, %f103;
	ld.global.f32 	%f105, [%rd18+-12];
	sub.f32 	%f106, %f105, %f356;
	fma.rn.f32 	%f107, %f106, 0f3BBB989D, 0f3F000000;
	cvt.sat.f32.f32 	%f108, %f107;
	fma.rm.f32 	%f109, %f108, %f95, %f94;
	add.f32 	%f110, %f109, 0fCB40007F;
	neg.f32 	%f111, %f110;
	fma.rn.f32 	%f112, %f106, 0f3FB8AA3B, %f111;
	fma.rn.f32 	%f113, %f106, 0f32A57060, %f112;
	mov.b32 	%r69, %f109;
	shl.b32 	%r70, %r69, 23;
	mov.b32 	%f114, %r70;
	ex2.approx.ftz.f32 	%f115, %f113;
	mul.f32 	%f116, %f115, %f114;
	st.global.f32 	[%rd19+-12], %f116;
	add.f32 	%f117, %f104, %f116;
	ld.global.f32 	%f118, [%rd18+-8];
	sub.f32 	%f119, %f118, %f356;
	fma.rn.f32 	%f120, %f119, 0f3BBB989D, 0f3F000000;
	cvt.sat.f32.f32 	%f121, %f120;
	fma.rm.f32 	%f122, %f121, %f95, %f94;
	add.f32 	%f123, %f122, 0fCB40007F;
	neg.f32 	%f124, %f123;
	fma.rn.f32 	%f125, %f119, 0f3FB8AA3B, %f124;
	fma.rn.f32 	%f126, %f119, 0f32A57060, %f125;
	mov.b32 	%r71, %f122;
	shl.b32 	%r72, %r71, 23;
	mov.b32 	%f127, %r72;
	ex2.approx.ftz.f32 	%f128, %f126;
	mul.f32 	%f129, %f128, %f127;
	st.global.f32 	[%rd19+-8], %f129;
	add.f32 	%f130, %f117, %f129;
	ld.global.f32 	%f131, [%rd18+-4];
	sub.f32 	%f132, %f131, %f356;
	fma.rn.f32 	%f133, %f132, 0f3BBB989D, 0f3F000000;
	cvt.sat.f32.f32 	%f134, %f133;
	fma.rm.f32 	%f135, %f134, %f95, %f94;
	add.f32 	%f136, %f135, 0fCB40007F;
	neg.f32 	%f137, %f136;
	fma.rn.f32 	%f138, %f132, 0f3FB8AA3B, %f137;
	fma.rn.f32 	%f139, %f132, 0f32A57060, %f138;
	mov.b32 	%r73, %f135;
	shl.b32 	%r74, %r73, 23;
	mov.b32 	%f140, %r74;
	ex2.approx.ftz.f32 	%f141, %f139;
	mul.f32 	%f142, %f141, %f140;
	st.global.f32 	[%rd19+-4], %f142;
	add.f32 	%f143, %f130, %f142;
	ld.global.f32 	%f144, [%rd18];
	sub.f32 	%f145, %f144, %f356;
	fma.rn.f32 	%f146, %f145, 0f3BBB989D, 0f3F000000;
	cvt.sat.f32.f32 	%f147, %f146;
	fma.rm.f32 	%f148, %f147, %f95, %f94;
	add.f32 	%f149, %f148, 0fCB40007F;
	neg.f32 	%f150, %f149;
	fma.rn.f32 	%f151, %f145, 0f3FB8AA3B, %f150;
	fma.rn.f32 	%f152, %f145, 0f32A57060, %f151;
	mov.b32 	%r75, %f148;
	shl.b32 	%r76, %r75, 23;
	mov.b32 	%f153, %r76;
	ex2.approx.ftz.f32 	%f154, %f152;
	mul.f32 	%f155, %f154, %f153;
	st.global.f32 	[%rd19], %f155;
	add.f32 	%f156, %f143, %f155;
	ld.global.f32 	%f157, [%rd18+4];
	sub.f32 	%f158, %f157, %f356;
	fma.rn.f32 	%f159, %f158, 0f3BBB989D, 0f3F000000;
	cvt.sat.f32.f32 	%f160, %f159;
	fma.rm.f32 	%f161, %f160, %f95, %f94;
	add.f32 	%f162, %f161, 0fCB40007F;
	neg.f32 	%f163, %f162;
	fma.rn.f32 	%f164, %f158, 0f3FB8AA3B, %f163;
	fma.rn.f32 	%f165, %f158, 0f32A57060, %f164;
	mov.b32 	%r77, %f161;
	shl.b32 	%r78, %r77, 23;
	mov.b32 	%f166, %r78;
	ex2.approx.ftz.f32 	%f167, %f165;
	mul.f32 	%f168, %f167, %f166;
	st.global.f32 	[%rd19+4], %f168;
	add.f32 	%f169, %f156, %f168;
	ld.global.f32 	%f170, [%rd18+8];
	sub.f32 	%f171, %f170, %f356;
	fma.rn.f32 	%f172, %f171, 0f3BBB989D, 0f3F000000;
	cvt.sat.f32.f32 	%f173, %f172;
	fma.rm.f32 	%f174, %f173, %f95, %f94;
	add.f32 	%f175, %f174, 0fCB40007F;
	neg.f32 	%f176, %f175;
	fma.rn.f32 	%f177, %f171, 0f3FB8AA3B, %f176;
	fma.rn.f32 	%f178, %f171, 0f32A57060, %f177;
	mov.b32 	%r79, %f174;
	shl.b32 	%r80, %r79, 23;
	mov.b32 	%f179, %r80;
	ex2.approx.ftz.f32 	%f180, %f178;
	mul.f32 	%f181, %f180, %f179;
	st.global.f32 	[%rd19+8], %f181;
	add.f32 	%f182, %f169, %f181;
	ld.global.f32 	%f183, [%rd18+12];
	sub.f32 	%f184, %f183, %f356;
	fma.rn.f32 	%f185, %f184, 0f3BBB989D, 0f3F000000;
	cvt.sat.f32.f32 	%f186, %f185;
	fma.rm.f32 	%f187, %f186, %f95, %f94;
	add.f32 	%f188, %f187, 0fCB40007F;
	neg.f32 	%f189, %f188;
	fma.rn.f32 	%f190, %f184, 0f3FB8AA3B, %f189;
	fma.rn.f32 	%f191, %f184, 0f32A57060, %f190;
	mov.b32 	%r81, %f187;
	shl.b32 	%r82, %r81, 23;
	mov.b32 	%f192, %r82;
	ex2.approx.ftz.f32 	%f193, %f191;
	mul.f32 	%f194, %f193, %f192;
	st.global.f32 	[%rd19+12], %f194;
	add.f32 	%f364, %f182, %f194;
	add.s32 	%r115, %r115, 8;
	add.s32 	%r114, %r114, 8;
	setp.eq.s32 	%p13, %r115, 0;
	@%p13 bra 	$L__BB3_18;
	bra.uni 	$L__BB3_17;
$L__BB3_18:
	setp.eq.s32 	%p14, %r20, 0;
	@%p14 bra 	$L__BB3_26;
	and.b32  	%r28, %r58, 3;
	setp.lt.u32 	%p15, %r20, 4;
	@%p15 bra 	$L__BB3_21;
	add.s32 	%r83, %r111, %r19;
	mul.wide.s32 	%rd20, %r83, 4;
	add.s64 	%rd21, %rd1, %rd20;
	ld.global.f32 	%f196, [%rd21];
	sub.f32 	%f197, %f196, %f356;
	fma.rn.f32 	%f198, %f197, 0f3BBB989D, 0f3F000000;
	cvt.sat.f32.f32 	%f199, %f198;
	mov.f32 	%f200, 0f4B400001;
	mov.f32 	%f201, 0f437C0000;
	fma.rm.f32 	%f202, %f199, %f201, %f200;
	add.f32 	%f203, %f202, 0fCB40007F;
	neg.f32 	%f204, %f203;
	fma.rn.f32 	%f205, %f197, 0f3FB8AA3B, %f204;
	fma.rn.f32 	%f206, %f197, 0f32A57060, %f205;
	mov.b32 	%r84, %f202;
	shl.b32 	%r85, %r84, 23;
	mov.b32 	%f207, %r85;
	ex2.approx.ftz.f32 	%f208, %f206;
	mul.f32 	%f209, %f208, %f207;
	add.s64 	%rd22, %rd2, %rd20;
	st.global.f32 	[%rd22], %f209;
	add.f32 	%f210, %f364, %f209;
	ld.global.f32 	%f211, [%rd21+4];
	sub.f32 	%f212, %f211, %f356;
	fma.rn.f32 	%f213, %f212, 0f3BBB989D, 0f3F000000;
	cvt.sat.f32.f32 	%f214, %f213;
	fma.rm.f32 	%f215, %f214, %f201, %f200;
	add.f32 	%f216, %f215, 0fCB40007F;
	neg.f32 	%f217, %f216;
	fma.rn.f32 	%f218, %f212, 0f3FB8AA3B, %f217;
	fma.rn.f32 	%f219, %f212, 0f32A57060, %f218;
	mov.b32 	%r86, %f215;
	shl.b32 	%r87, %r86, 23;
	mov.b32 	%f220, %r87;
	ex2.approx.ftz.f32 	%f221, %f219;
	mul.f32 	%f222, %f221, %f220;
	st.global.f32 	[%rd22+4], %f222;
	add.f32 	%f223, %f210, %f222;
	ld.global.f32 	%f224, [%rd21+8];
	sub.f32 	%f225, %f224, %f356;
	fma.rn.f32 	%f226, %f225, 0f3BBB989D, 0f3F000000;
	cvt.sat.f32.f32 	%f227, %f226;
	fma.rm.f32 	%f228, %f227, %f201, %f200;
	add.f32 	%f229, %f228, 0fCB40007F;
	neg.f32 	%f230, %f229;
	fma.rn.f32 	%f231, %f225, 0f3FB8AA3B, %f230;
	fma.rn.f32 	%f232, %f225, 0f32A57060, %f231;
	mov.b32 	%r88, %f228;
	shl.b32 	%r89, %r88, 23;
	mov.b32 	%f233, %r89;
	ex2.approx.ftz.f32 	%f234, %f232;
	mul.f32 	%f235, %f234, %f233;
	st.global.f32 	[%rd22+8], %f235;
	add.f32 	%f236, %f223, %f235;
	ld.global.f32 	%f237, [%rd21+12];
	sub.f32 	%f238, %f237, %f356;
	fma.rn.f32 	%f239, %f238, 0f3BBB989D, 0f3F000000;
	cvt.sat.f32.f32 	%f240, %f239;
	fma.rm.f32 	%f241, %f240, %f201, %f200;
	add.f32 	%f242, %f241, 0fCB40007F;
	neg.f32 	%f243, %f242;
	fma.rn.f32 	%f244, %f238, 0f3FB8AA3B, %f243;
	fma.rn.f32 	%f245, %f238, 0f32A57060, %f244;
	mov.b32 	%r90, %f241;
	shl.b32 	%r91, %r90, 23;
	mov.b32 	%f246, %r91;
	ex2.approx.ftz.f32 	%f247, %f245;
	mul.f32 	%f248, %f247, %f246;
	st.global.f32 	[%rd22+12], %f248;
	add.f32 	%f364, %f236, %f248;
	add.s32 	%r111, %r111, 4;
$L__BB3_21:
	setp.eq.s32 	%p16, %r28, 0;
	@%p16 bra 	$L__BB3_26;
	setp.eq.s32 	%p17, %r28, 1;
	@%p17 bra 	$L__BB3_24;
	add.s32 	%r92, %r111, %r19;
	mul.wide.s32 	%rd23, %r92, 4;
	add.s64 	%rd24, %rd1, %rd23;
	ld.global.f32 	%f250, [%rd24];
	sub.f32 	%f251, %f250, %f356;
	fma.rn.f32 	%f252, %f251, 0f3BBB989D, 0f3F000000;
	cvt.sat.f32.f32 	%f253, %f252;
	mov.f32 	%f254, 0f4B400001;
	mov.f32 	%f255, 0f437C0000;
	fma.rm.f32 	%f256, %f253, %f255, %f254;
	add.f32 	%f257, %f256, 0fCB40007F;
	neg.f32 	%f258, %f257;
	fma.rn.f32 	%f259, %f251, 0f3FB8AA3B, %f258;
	fma.rn.f32 	%f260, %f251, 0f32A57060, %f259;
	mov.b32 	%r93, %f256;
	shl.b32 	%r94, %r93, 23;
	mov.b32 	%f261, %r94;
	ex2.approx.ftz.f32 	%f262, %f260;
	mul.f32 	%f263, %f262, %f261;
	add.s64 	%rd25, %rd2, %rd23;
	st.global.f32 	[%rd25], %f263;
	add.f32 	%f264, %f364, %f263;
	ld.global.f32 	%f265, [%rd24+4];
	sub.f32 	%f266, %f265, %f356;
	fma.rn.f32 	%f267, %f266, 0f3BBB989D, 0f3F000000;
	cvt.sat.f32.f32 	%f268, %f267;
	fma.rm.f32 	%f269, %f268, %f255, %f254;
	add.f32 	%f270, %f269, 0fCB40007F;
	neg.f32 	%f271, %f270;
	fma.rn.f32 	%f272, %f266, 0f3FB8AA3B, %f271;
	fma.rn.f32 	%f273, %f266, 0f32A57060, %f272;
	mov.b32 	%r95, %f269;
	shl.b32 	%r96, %r95, 23;
	mov.b32 	%f274, %r96;
	ex2.approx.ftz.f32 	%f275, %f273;
	mul.f32 	%f276, %f275, %f274;
	st.global.f32 	[%rd25+4], %f276;
	add.f32 	%f364, %f264, %f276;
	add.s32 	%r111, %r111, 2;
$L__BB3_24:
	and.b32  	%r97, %r58, 1;
	setp.eq.b32 	%p18, %r97, 1;
	not.pred 	%p19, %p18;
	@%p19 bra 	$L__BB3_26;
	add.s32 	%r98, %r111, %r19;
	mul.wide.s32 	%rd26, %r98, 4;
	add.s64 	%rd27, %rd1, %rd26;
	ld.global.f32 	%f277, [%rd27];
	sub.f32 	%f278, %f277, %f356;
	fma.rn.f32 	%f279, %f278, 0f3BBB989D, 0f3F000000;
	cvt.sat.f32.f32 	%f280, %f279;
	mov.f32 	%f281, 0f4B400001;
	mov.f32 	%f282, 0f437C0000;
	fma.rm.f32 	%f283, %f280, %f282, %f281;
	add.f32 	%f284, %f283, 0fCB40007F;
	neg.f32 	%f285, %f284;
	fma.rn.f32 	%f286, %f278, 0f3FB8AA3B, %f285;
	fma.rn.f32 	%f287, %f278, 0f32A57060, %f286;
	mov.b32 	%r99, %f283;
	shl.b32 	%r100, %r99, 23;
	mov.b32 	%f288, %r100;
	ex2.approx.ftz.f32 	%f289, %f287;
	mul.f32 	%f290, %f289, %f288;
	add.s64 	%rd28, %rd2, %rd26;
	st.global.f32 	[%rd28], %f290;
	add.f32 	%f364, %f364, %f290;
$L__BB3_26:
	setp.lt.s32 	%p20, %r58, 1;
	@%p20 bra 	$L__BB3_39;
	mul.lo.s32 	%r33, %r58, %r1;
	and.b32  	%r34, %r58, 15;
	setp.lt.u32 	%p21, %r58, 16;
	mov.b32 	%r118, 0;
	@%p21 bra 	$L__BB3_30;
	and.b32  	%r118, %r58, 2147483632;
	neg.s32 	%r117, %r118;
	add.s64 	%rd6, %rd2, 32;
	mov.u32 	%r116, %r33;
$L__BB3_29:
	.pragma "nounroll";
	mul.wide.s32 	%rd29, %r116, 4;
	add.s64 	%rd30, %rd6, %rd29;
	ld.global.f32 	%f291, [%rd30+-32];
	div.rn.f32 	%f292, %f291, %f364;
	st.global.f32 	[%rd30+-32], %f292;
	ld.global.f32 	%f293, [%rd30+-28];
	div.rn.f32 	%f294, %f293, %f364;
	st.global.f32 	[%rd30+-28], %f294;
	ld.global.f32 	%f295, [%rd30+-24];
	div.rn.f32 	%f296, %f295, %f364;
	st.global.f32 	[%rd30+-24], %f296;
	ld.global.f32 	%f297, [%rd30+-20];
	div.rn.f32 	%f298, %f297, %f364;
	st.global.f32 	[%rd30+-20], %f298;
	ld.global.f32 	%f299, [%rd30+-16];
	div.rn.f32 	%f300, %f299, %f364;
	st.global.f32 	[%rd30+-16], %f300;
	ld.global.f32 	%f301, [%rd30+-12];
	div.rn.f32 	%f302, %f301, %f364;
	st.global.f32 	[%rd30+-12], %f302;
	ld.global.f32 	%f303, [%rd30+-8];
	div.rn.f32 	%f304, %f303, %f364;
	st.global.f32 	[%rd30+-8], %f304;
	ld.global.f32 	%f305, [%rd30+-4];
	div.rn.f32 	%f306, %f305, %f364;
	st.global.f32 	[%rd30+-4], %f306;
	ld.global.f32 	%f307, [%rd30];
	div.rn.f32 	%f308, %f307, %f364;
	st.global.f32 	[%rd30], %f308;
	ld.global.f32 	%f309, [%rd30+4];
	div.rn.f32 	%f310, %f309, %f364;
	st.global.f32 	[%rd30+4], %f310;
	ld.global.f32 	%f311, [%rd30+8];
	div.rn.f32 	%f312, %f311, %f364;
	st.global.f32 	[%rd30+8], %f312;
	ld.global.f32 	%f313, [%rd30+12];
	div.rn.f32 	%f314, %f313, %f364;
	st.global.f32 	[%rd30+12], %f314;
	ld.global.f32 	%f315, [%rd30+16];
	div.rn.f32 	%f316, %f315, %f364;
	st.global.f32 	[%rd30+16], %f316;
	ld.global.f32 	%f317, [%rd30+20];
	div.rn.f32 	%f318, %f317, %f364;
	st.global.f32 	[%rd30+20], %f318;
	ld.global.f32 	%f319, [%rd30+24];
	div.rn.f32 	%f320, %f319, %f364;
	st.global.f32 	[%rd30+24], %f320;
	ld.global.f32 	%f321, [%rd30+28];
	div.rn.f32 	%f322, %f321, %f364;
	st.global.f32 	[%rd30+28], %f322;
	add.s32 	%r117, %r117, 16;
	add.s32 	%r116, %r116, 16;
	setp.ne.s32 	%p22, %r117, 0;
	@%p22 bra 	$L__BB3_29;
$L__BB3_30:
	setp.eq.s32 	%p23, %r34, 0;
	@%p23 bra 	$L__BB3_39;
	and.b32  	%r46, %r58, 7;
	setp.lt.u32 	%p24, %r34, 8;
	@%p24 bra 	$L__BB3_33;
	add.s32 	%r102, %r118, %r33;
	mul.wide.s32 	%rd31, %r102, 4;
	add.s64 	%rd32, %rd2, %rd31;
	ld.global.f32 	%f323, [%rd32];
	div.rn.f32 	%f324, %f323, %f364;
	st.global.f32 	[%rd32], %f324;
	ld.global.f32 	%f325, [%rd32+4];
	div.rn.f32 	%f326, %f325, %f364;
	st.global.f32 	[%rd32+4], %f326;
	ld.global.f32 	%f327, [%rd32+8];
	div.rn.f32 	%f328, %f327, %f364;
	st.global.f32 	[%rd32+8], %f328;
	ld.global.f32 	%f329, [%rd32+12];
	div.rn.f32 	%f330, %f329, %f364;
	st.global.f32 	[%rd32+12], %f330;
	ld.global.f32 	%f331, [%rd32+16];
	div.rn.f32 	%f332, %f331, %f364;
	st.global.f32 	[%rd32+16], %f332;
	ld.global.f32 	%f333, [%rd32+20];
	div.rn.f32 	%f334, %f333, %f364;
	st.global.f32 	[%rd32+20], %f334;
	ld.global.f32 	%f335, [%rd32+24];
	div.rn.f32 	%f336, %f335, %f364;
	st.global.f32 	[%rd32+24], %f336;
	ld.global.f32 	%f337, [%rd32+28];
	div.rn.f32 	%f338, %f337, %f364;
	st.global.f32 	[%rd32+28], %f338;
	add.s32 	%r118, %r118, 8;
$L__BB3_33:
	setp.eq.s32 	%p25, %r46, 0;
	@%p25 bra 	$L__BB3_39;
	and.b32  	%r49, %r58, 3;
	setp.lt.u32 	%p26, %r46, 4;
	@%p26 bra 	$L__BB3_36;
	add.s32 	%r103, %r118, %r33;
	mul.wide.s32 	%rd33, %r103, 4;
	add.s64 	%rd34, %rd2, %rd33;
	ld.global.f32 	%f339, [%rd34];
	div.rn.f32 	%f340, %f339, %f364;
	st.global.f32 	[%rd34], %f340;
	ld.global.f32 	%f341, [%rd34+4];
	div.rn.f32 	%f342, %f341, %f364;
	st.global.f32 	[%rd34+4], %f342;
	ld.global.f32 	%f343, [%rd34+8];
	div.rn.f32 	%f344, %f343, %f364;
	st.global.f32 	[%rd34+8], %f344;
	ld.global.f32 	%f345, [%rd34+12];
	div.rn.f32 	%f346, %f345, %f364;
	st.global.f32 	[%rd34+12], %f346;
	add.s32 	%r118, %r118, 4;
$L__BB3_36:
	setp.eq.s32 	%p27, %r49, 0;
	@%p27 bra 	$L__BB3_39;
	add.s32 	%r122, %r118, %r33;
	neg.s32 	%r121, %r49;
$L__BB3_38:
	.pragma "nounroll";
	mul.wide.s32 	%rd35, %r122, 4;
	add.s64 	%rd36, %rd2, %rd35;
	ld.global.f32 	%f347, [%rd36];
	div.rn.f32 	%f348, %f347, %f364;
	st.global.f32 	[%rd36], %f348;
	add.s32 	%r122, %r122, 1;
	add.s32 	%r121, %r121, 1;
	setp.ne.s32 	%p28, %r121, 0;
	@%p28 bra 	$L__BB3_38;
$L__BB3_39:
	ret;

}
	// .globl	_Z20getPredictionsKernelPfPiii
.visible .entry _Z20getPredictionsKernelPfPiii(
	.param .u64 .ptr .align 1 _Z20getPredictionsKernelPfPiii_param_0,
	.param .u64 .ptr .align 1 _Z20getPredictionsKernelPfPiii_param_1,
	.param .u32 _Z20getPredictionsKernelPfPiii_param_2,
	.param .u32 _Z20getPredictionsKernelPfPiii_param_3
)
{
	.reg .pred 	%p<40>;
	.reg .b32 	%r<119>;
	.reg .b32 	%f<71>;
	.reg .b64 	%rd<16>;

	ld.param.u64 	%rd4, [_Z20getPredictionsKernelPfPiii_param_0];
	ld.param.u64 	%rd3, [_Z20getPredictionsKernelPfPiii_param_1];
	ld.param.u32 	%r38, [_Z20getPredictionsKernelPfPiii_param_2];
	ld.param.u32 	%r37, [_Z20getPredictionsKernelPfPiii_param_3];
	cvta.to.global.u64 	%rd1, %rd4;
	mov.u32 	%r39, %ctaid.x;
	mov.u32 	%r40, %ntid.x;
	mov.u32 	%r41, %tid.x;
	mad.lo.s32 	%r1, %r39, %r40, %r41;
	setp.ge.s32 	%p1, %r1, %r38;
	@%p1 bra 	$L__BB4_15;
	setp.lt.s32 	%p2, %r37, 1;
	mov.b32 	%r118, -1;
	@%p2 bra 	$L__BB4_14;
	mul.lo.s32 	%r2, %r37, %r1;
	and.b32  	%r3, %r37, 15;
	setp.lt.u32 	%p3, %r37, 16;
	mov.f32 	%f67, 0fBF800000;
	mov.b32 	%r118, -1;
	mov.b32 	%r109, 0;
	@%p3 bra 	$L__BB4_5;
	and.b32  	%r109, %r37, 2147483632;
	add.s64 	%rd2, %rd1, 32;
	mov.f32 	%f67, 0fBF800000;
	mov.b32 	%r118, -1;
	mov.b32 	%r103, 0;
	mov.u32 	%r102, %r2;
$L__BB4_4:
	.pragma "nounroll";
	mul.wide.s32 	%rd5, %r102, 4;
	add.s64 	%rd6, %rd2, %rd5;
	ld.global.f32 	%f12, [%rd6+-32];
	setp.gt.f32 	%p4, %f12, %f67;
	selp.f32 	%f13, %f12, %f67, %p4;
	selp.b32 	%r48, %r103, %r118, %p4;
	ld.global.f32 	%f14, [%rd6+-28];
	setp.gt.f32 	%p5, %f14, %f13;
	selp.f32 	%f15, %f14, %f13, %p5;
	add.s32 	%r49, %r103, 1;
	selp.b32 	%r50, %r49, %r48, %p5;
	ld.global.f32 	%f16, [%rd6+-24];
	setp.gt.f32 	%p6, %f16, %f15;
	selp.f32 	%f17, %f16, %f15, %p6;
	add.s32 	%r51, %r103, 2;
	selp.b32 	%r52, %r51, %r50, %p6;
	ld.global.f32 	%f18, [%rd6+-20];
	setp.gt.f32 	%p7, %f18, %f17;
	selp.f32 	%f19, %f18, %f17, %p7;
	add.s32 	%r53, %r103, 3;
	selp.b32 	%r54, %r53, %r52, %p7;
	ld.global.f32 	%f20, [%rd6+-16];
	setp.gt.f32 	%p8, %f20, %f19;
	selp.f32 	%f21, %f20, %f19, %p8;
	add.s32 	%r55, %r103, 4;
	selp.b32 	%r56, %r55, %r54, %p8;
	ld.global.f32 	%f22, [%rd6+-12];
	setp.gt.f32 	%p9, %f22, %f21;
	selp.f32 	%f23, %f22, %f21, %p9;
	add.s32 	%r57, %r103, 5;
	selp.b32 	%r58, %r57, %r56, %p9;
	ld.global.f32 	%f24, [%rd6+-8];
	setp.gt.f32 	%p10, %f24, %f23;
	selp.f32 	%f25, %f24, %f23, %p10;
	add.s32 	%r59, %r103, 6;
	selp.b32 	%r60, %r59, %r58, %p10;
	ld.global.f32 	%f26, [%rd6+-4];
	setp.gt.f32 	%p11, %f26, %f25;
	selp.f32 	%f27, %f26, %f25, %p11;
	add.s32 	%r61, %r103, 7;
	selp.b32 	%r62, %r61, %r60, %p11;
	ld.global.f32 	%f28, [%rd6];
	setp.gt.f32 	%p12, %f28, %f27;
	selp.f32 	%f29, %f28, %f27, %p12;
	add.s32 	%r63, %r103, 8;
	selp.b32 	%r64, %r63, %r62, %p12;
	ld.global.f32 	%f30, [%rd6+4];
	setp.gt.f32 	%p13, %f30, %f29;
	selp.f32 	%f31, %f30, %f29, %p13;
	add.s32 	%r65, %r103, 9;
	selp.b32 	%r66, %r65, %r64, %p13;
	ld.global.f32 	%f32, [%rd6+8];
	setp.gt.f32 	%p14, %f32, %f31;
	selp.f32 	%f33, %f32, %f31, %p14;
	add.s32 	%r67, %r103, 10;
	selp.b32 	%r68, %r67, %r66, %p14;
	ld.global.f32 	%f34, [%rd6+12];
	setp.gt.f32 	%p15, %f34, %f33;
	selp.f32 	%f35, %f34, %f33, %p15;
	add.s32 	%r69, %r103, 11;
	selp.b32 	%r70, %r69, %r68, %p15;
	ld.global.f32 	%f36, [%rd6+16];
	setp.gt.f32 	%p16, %f36, %f35;
	selp.f32 	%f37, %f36, %f35, %p16;
	add.s32 	%r71, %r103, 12;
	selp.b32 	%r72, %r71, %r70, %p16;
	ld.global.f32 	%f38, [%rd6+20];
	setp.gt.f32 	%p17, %f38, %f37;
	selp.f32 	%f39, %f38, %f37, %p17;
	add.s32 	%r73, %r103, 13;
	selp.b32 	%r74, %r73, %r72, %p17;
	ld.global.f32 	%f40, [%rd6+24];
	setp.gt.f32 	%p18, %f40, %f39;
	selp.f32 	%f41, %f40, %f39, %p18;
	add.s32 	%r75, %r103, 14;
	selp.b32 	%r76, %r75, %r74, %p18;
	ld.global.f32 	%f42, [%rd6+28];
	setp.gt.f32 	%p19, %f42, %f41;
	selp.f32 	%f67, %f42, %f41, %p19;
	add.s32 	%r77, %r103, 15;
	selp.b32 	%r118, %r77, %r76, %p19;
	add.s32 	%r102, %r102, 16;
	add.s32 	%r103, %r103, 16;
	setp.ne.s32 	%p20, %r103, %r109;
	@%p20 bra 	$L__BB4_4;
$L__BB4_5:
	setp.eq.s32 	%p21, %r3, 0;
	@%p21 bra 	$L__BB4_14;
	and.b32  	%r14, %r37, 7;
	setp.lt.u32 	%p22, %r3, 8;
	@%p22 bra 	$L__BB4_8;
	add.s32 	%r79, %r109, %r2;
	mul.wide.s32 	%rd7, %r79, 4;
	add.s64 	%rd8, %rd1, %rd7;
	ld.global.f32 	%f43, [%rd8];
	setp.gt.f32 	%p23, %f43, %f67;
	selp.f32 	%f44, %f43, %f67, %p23;
	selp.b32 	%r80, %r109, %r118, %p23;
	add.s32 	%r81, %r109, 1;
	ld.global.f32 	%f45, [%rd8+4];
	setp.gt.f32 	%p24, %f45, %f44;
	selp.f32 	%f46, %f45, %f44, %p24;
	selp.b32 	%r82, %r81, %r80, %p24;
	add.s32 	%r83, %r109, 2;
	ld.global.f32 	%f47, [%rd8+8];
	setp.gt.f32 	%p25, %f47, %f46;
	selp.f32 	%f48, %f47, %f46, %p25;
	selp.b32 	%r84, %r83, %r82, %p25;
	add.s32 	%r85, %r109, 3;
	ld.global.f32 	%f49, [%rd8+12];
	setp.gt.f32 	%p26, %f49, %f48;
	selp.f32 	%f50, %f49, %f48, %p26;
	selp.b32 	%r86, %r85, %r84, %p26;
	add.s32 	%r87, %r109, 4;
	ld.global.f32 	%f51, [%rd8+16];
	setp.gt.f32 	%p27, %f51, %f50;
	selp.f32 	%f52, %f51, %f50, %p27;
	selp.b32 	%r88, %r87, %r86, %p27;
	add.s32 	%r89, %r109, 5;
	ld.global.f32 	%f53, [%rd8+20];
	setp.gt.f32 	%p28, %f53, %f52;
	selp.f32 	%f54, %f53, %f52, %p28;
	selp.b32 	%r90, %r89, %r88, %p28;
	add.s32 	%r91, %r109, 6;
	ld.global.f32 	%f55, [%rd8+24];
	setp.gt.f32 	%p29, %f55, %f54;
	selp.f32 	%f56, %f55, %f54, %p29;
	selp.b32 	%r92, %r91, %r90, %p29;
	add.s32 	%r93, %r109, 7;
	ld.global.f32 	%f57, [%rd8+28];
	setp.gt.f32 	%p30, %f57, %f56;
	selp.f32 	%f67, %f57, %f56, %p30;
	selp.b32 	%r118, %r93, %r92, %p30;
	add.s32 	%r109, %r109, 8;
$L__BB4_8:
	setp.eq.s32 	%p31, %r14, 0;
	@%p31 bra 	$L__BB4_14;
	and.b32  	%r20, %r37, 3;
	setp.lt.u32 	%p32, %r14, 4;
	@%p32 bra 	$L__BB4_11;
	add.s32 	%r95, %r109, %r2;
	mul.wide.s32 	%rd9, %r95, 4;
	add.s64 	%rd10, %rd1, %rd9;
	ld.global.f32 	%f58, [%rd10];
	setp.gt.f32 	%p33, %f58, %f67;
	selp.f32 	%f59, %f58, %f67, %p33;
	selp.b32 	%r96, %r109, %r118, %p33;
	add.s32 	%r97, %r109, 1;
	ld.global.f32 	%f60, [%rd10+4];
	setp.gt.f32 	%p34, %f60, %f59;
	selp.f32 	%f61, %f60, %f59, %p34;
	selp.b32 	%r98, %r97, %r96, %p34;
	add.s32 	%r99, %r109, 2;
	ld.global.f32 	%f62, [%rd10+8];
	setp.gt.f32 	%p35, %f62, %f61;
	selp.f32 	%f63, %f62, %f61, %p35;
	selp.b32 	%r100, %r99, %r98, %p35;
	add.s32 	%r101, %r109, 3;
	ld.global.f32 	%f64, [%rd10+12];
	setp.gt.f32 	%p36, %f64, %f63;
	selp.f32 	%f67, %f64, %f63, %p36;
	selp.b32 	%r118, %r101, %r100, %p36;
	add.s32 	%r109, %r109, 4;
$L__BB4_11:
	setp.eq.s32 	%p37, %r20, 0;
	@%p37 bra 	$L__BB4_14;
	add.s32 	%r115, %r109, %r2;
	neg.s32 	%r114, %r20;
$L__BB4_13:
	.pragma "nounroll";
	mul.wide.s32 	%rd11, %r115, 4;
	add.s64 	%rd12, %rd1, %rd11;
	ld.global.f32 	%f65, [%rd12];
	setp.gt.f32 	%p38, %f65, %f67;
	selp.f32 	%f67, %f65, %f67, %p38;
	selp.b32 	%r118, %r109, %r118, %p38;
	add.s32 	%r109, %r109, 1;
	add.s32 	%r115, %r115, 1;
	add.s32 	%r114, %r114, 1;
	setp.ne.s32 	%p39, %r114, 0;
	@%p39 bra 	$L__BB4_13;
$L__BB4_14:
	cvta.to.global.u64 	%rd13, %rd3;
	mul.wide.s32 	%rd14, %r1, 4;
	add.s64 	%rd15, %rd13, %rd14;
	st.global.u32 	[%rd15], %r118;
$L__BB4_15:
	ret;

}


// ===== COMPILED SASS (sm_100) =====

	.target	sm_100

	.elftype	@"ET_EXEC"


//--------------------- .note.nv.tkinfo           --------------------------
	.section	.note.nv.tkinfo,"",@"SHT_NOTE"
	.sectionflags	@"SHF_NOTE_NV_TKINFO"
	.tkinfo
        /*0018*/ 	.word	0x00000002
        /*0030*/ 	.string	""
        /*0030*/ 	.string	"ptxas"
        /*0030*/ 	.string	"Cuda compilation tools, release 13.0, V13.0.88"
        /*0030*/ 	.string	"Build cuda_13.0.r13.0/compiler.36424714_0"
        /*0030*/ 	.string	"-arch sm_100 -m 64 "



//--------------------- .note.nv.cuinfo           --------------------------
	.section	.note.nv.cuinfo,"",@"SHT_NOTE"
	.sectionflags	@"SHF_NOTE_NV_CUINFO"
        /*0018*/ 	.short	0x0002
        /*001a*/ 	.short	0x0064
        /*001c*/ 	.short	0x0082
	.zero		2


//--------------------- .nv.info                  --------------------------
	.section	.nv.info,"",@"SHT_CUDA_INFO"
	.align	4


	//----- nvinfo : EIATTR_REGCOUNT
	.align		4
        /*0000*/ 	.byte	0x04, 0x2f
        /*0002*/ 	.short	(.L_10 - .L_9)
	.align		4
.L_9:
        /*0004*/ 	.word	index@(_Z20matrixMultiplyKernelPfS_S_iii)
        /*0008*/ 	.word	0x00000020


	//----- nvinfo : EIATTR_FRAME_SIZE
	.align		4
.L_10:
        /*000c*/ 	.byte	0x04, 0x11
        /*000e*/ 	.short	(.L_12 - .L_11)
	.align		4
.L_11:
        /*0010*/ 	.word	index@(_Z20matrixMultiplyKernelPfS_S_iii)
        /*0014*/ 	.word	0x00000000


	//----- nvinfo : EIATTR_REGCOUNT
	.align		4
.L_12:
        /*0018*/ 	.byte	0x04, 0x2f
        /*001a*/ 	.short	(.L_14 - .L_13)
	.align		4
.L_13:
        /*001c*/ 	.word	index@(_Z13addBiasKernelPfS_ii)
        /*0020*/ 	.word	0x0000000c


	//----- nvinfo : EIATTR_FRAME_SIZE
	.align		4
.L_14:
        /*0024*/ 	.byte	0x04, 0x11
        /*0026*/ 	.short	(.L_16 - .L_15)
	.align		4
.L_15:
        /*0028*/ 	.word	index@(_Z13addBiasKernelPfS_ii)
        /*002c*/ 	.word	0x00000000


	//----- nvinfo : EIATTR_REGCOUNT
	.align		4
.L_16:
        /*0030*/ 	.byte	0x04, 0x2f
        /*0032*/ 	.short	(.L_18 - .L_17)
	.align		4
.L_17:
        /*0034*/ 	.word	index@(_Z10reluKernelPfi)
        /*0038*/ 	.word	0x00000008


	//----- nvinfo : EIATTR_FRAME_SIZE
	.align		4
.L_18:
        /*003c*/ 	.byte	0x04, 0x11
        /*003e*/ 	.short	(.L_20 - .L_19)
	.align		4
.L_19:
        /*0040*/ 	.word	index@(_Z10reluKernelPfi)
        /*0044*/ 	.word	0x00000000


	//----- nvinfo : EIATTR_REGCOUNT
	.align		4
.L_20:
        /*0048*/ 	.byte	0x04, 0x2f
        /*004a*/ 	.short	(.L_22 - .L_21)
	.align		4
.L_21:
        /*004c*/ 	.word	index@(_Z13softmaxKernelPfS_ii)
        /*0050*/ 	.word	0x0000001c


	//----- nvinfo : EIATTR_FRAME_SIZE
	.align		4
.L_22:
        /*0054*/ 	.byte	0x04, 0x11
        /*0056*/ 	.short	(.L_24 - .L_23)
	.align		4
.L_23:
        /*0058*/ 	.word	index@($__internal_0_$__cuda_sm3x_div_rn_noftz_f32_slowpath)
        /*005c*/ 	.word	0x00000000


	//----- nvinfo : EIATTR_FRAME_SIZE
	.align		4
.L_24:
        /*0060*/ 	.byte	0x04, 0x11
        /*0062*/ 	.short	(.L_26 - .L_25)
	.align		4
.L_25:
        /*0064*/ 	.word	index@(_Z13softmaxKernelPfS_ii)
        /*0068*/ 	.word	0x00000000


	//----- nvinfo : EIATTR_REGCOUNT
	.align		4
.L_26:
        /*006c*/ 	.byte	0x04, 0x2f
        /*006e*/ 	.short	(.L_28 - .L_27)
	.align		4
.L_27:
        /*0070*/ 	.word	index@(_Z20getPredictionsKernelPfPiii)
        /*0074*/ 	.word	0x00000020


	//----- nvinfo : EIATTR_FRAME_SIZE
	.align		4
.L_28:
        /*0078*/ 	.byte	0x04, 0x11
        /*007a*/ 	.short	(.L_30 - .L_29)
	.align		4
.L_29:
        /*007c*/ 	.word	index@(_Z20getPredictionsKernelPfPiii)
        /*0080*/ 	.word	0x00000000


	//----- nvinfo : EIATTR_MIN_STACK_SIZE
	.align		4
.L_30:
        /*0084*/ 	.byte	0x04, 0x12
        /*0086*/ 	.short	(.L_32 - .L_31)
	.align		4
.L_31:
        /*0088*/ 	.word	index@(_Z20getPredictionsKernelPfPiii)
        /*008c*/ 	.word	0x00000000


	//----- nvinfo : EIATTR_MIN_STACK_SIZE
	.align		4
.L_32:
        /*0090*/ 	.byte	0x04, 0x12
        /*0092*/ 	.short	(.L_34 - .L_33)
	.align		4
.L_33:
        /*0094*/ 	.word	index@(_Z13softmaxKernelPfS_ii)
        /*0098*/ 	.word	0x00000000


	//----- nvinfo : EIATTR_MIN_STACK_SIZE
	.align		4
.L_34:
        /*009c*/ 	.byte	0x04, 0x12
        /*009e*/ 	.short	(.L_36 - .L_35)
	.align		4
.L_35:
        /*00a0*/ 	.word	index@(_Z10reluKernelPfi)
        /*00a4*/ 	.word	0x00000000


	//----- nvinfo : EIATTR_MIN_STACK_SIZE
	.align		4
.L_36:
        /*00a8*/ 	.byte	0x04, 0x12
        /*00aa*/ 	.short	(.L_38 - .L_37)
	.align		4
.L_37:
        /*00ac*/ 	.word	index@(_Z13addBiasKernelPfS_ii)
        /*00b0*/ 	.word	0x00000000


	//----- nvinfo : EIATTR_MIN_STACK_SIZE
	.align		4
.L_38:
        /*00b4*/ 	.byte	0x04, 0x12
        /*00b6*/ 	.short	(.L_40 - .L_39)
	.align		4
.L_39:
        /*00b8*/ 	.word	index@(_Z20matrixMultiplyKernelPfS_S_iii)
        /*00bc*/ 	.word	0x00000000
.L_40:


//--------------------- .nv.compat                --------------------------
	.section	.nv.compat,"",@"SHT_CUDA_COMPAT_INFO"
	.align	4
        /*0000*/ 	.byte	0x02, 0x09, 0x00, 0x00, 0x02, 0x02, 0x01, 0x00, 0x02, 0x05, 0x05, 0x00, 0x03, 0x07, 0x01, 0x01
        /*0010*/ 	.byte	0x02, 0x03, 0x00, 0x00, 0x02, 0x06, 0x01, 0x00, 0x04, 0x0b, 0x08, 0x00, 0x01, 0x00, 0x00, 0x00
        /*0020*/ 	.byte	0x00, 0x00, 0x00, 0x00


//--------------------- .nv.info._Z20getPredictionsKernelPfPiii --------------------------
	.section	.nv.info._Z20getPredictionsKernelPfPiii,"",@"SHT_CUDA_INFO"
	.sectionflags	@""
	.align	4


	//----- nvinfo : EIATTR_CUDA_API_VERSION
	.align		4
        /*0000*/ 	.byte	0x04, 0x37
        /*0002*/ 	.short	(.L_42 - .L_41)
.L_41:
        /*0004*/ 	.word	0x00000082


	//----- nvinfo : EIATTR_KPARAM_INFO
	.align		4
.L_42:
        /*0008*/ 	.byte	0x04, 0x17
        /*000a*/ 	.short	(.L_44 - .L_43)
.L_43:
        /*000c*/ 	.word	0x00000000
        /*0010*/ 	.short	0x0003
        /*0012*/ 	.short	0x0014
        /*0014*/ 	.byte	0x00, 0xf0, 0x11, 0x00


	//----- nvinfo : EIATTR_KPARAM_INFO
	.align		4
.L_44:
        /*0018*/ 	.byte	0x04, 0x17
        /*001a*/ 	.short	(.L_46 - .L_45)
.L_45:
        /*001c*/ 	.word	0x00000000
        /*0020*/ 	.short	0x0002
        /*0022*/ 	.short	0x0010
        /*0024*/ 	.byte	0x00, 0xf0, 0x11, 0x00


	//----- nvinfo : EIATTR_KPARAM_INFO
	.align		4
.L_46:
        /*0028*/ 	.byte	0x04, 0x17
        /*002a*/ 	.short	(.L_48 - .L_47)
.L_47:
        /*002c*/ 	.word	0x00000000
        /*0030*/ 	.short	0x0001
        /*0032*/ 	.short	0x0008
        /*0034*/ 	.byte	0x00, 0xf5, 0x21, 0x00


	//----- nvinfo : EIATTR_KPARAM_INFO
	.align		4
.L_48:
        /*0038*/ 	.byte	0x04, 0x17
        /*003a*/ 	.short	(.L_50 - .L_49)
.L_49:
        /*003c*/ 	.word	0x00000000
        /*0040*/ 	.short	0x0000
        /*0042*/ 	.short	0x0000
        /*0044*/ 	.byte	0x00, 0xf5, 0x21, 0x00


	//----- nvinfo : EIATTR_SPARSE_MMA_MASK
	.align		4
.L_50:
        /*0048*/ 	.byte	0x03, 0x50
        /*004a*/ 	.short	0x0000


	//----- nvinfo : EIATTR_MAXREG_COUNT
	.align		4
        /*004c*/ 	.byte	0x03, 0x1b
        /*004e*/ 	.short	0x00ff


	//----- nvinfo : EIATTR_MERCURY_ISA_VERSION
	.align		4
        /*0050*/ 	.byte	0x03, 0x5f
        /*0052*/ 	.short	0x0101


	//----- nvinfo : EIATTR_VRC_CTA_INIT_COUNT
	.align		4
        /*0054*/ 	.byte	0x02, 0x4a
	.zero		1
	.zero		1


	//----- nvinfo : EIATTR_EXIT_INSTR_OFFSETS
	.align		4
        /*0058*/ 	.byte	0x04, 0x1c
        /*005a*/ 	.short	(.L_52 - .L_51)


	//   ....[0]....
.L_51:
        /*005c*/ 	.word	0x00000070


	//   ....[1]....
        /*0060*/ 	.word	0x00000b80


	//----- nvinfo : EIATTR_CBANK_PARAM_SIZE
	.align		4
.L_52:
        /*0064*/ 	.byte	0x03, 0x19
        /*0066*/ 	.short	0x0018


	//----- nvinfo : EIATTR_PARAM_CBANK
	.align		4
        /*0068*/ 	.byte	0x04, 0x0a
        /*006a*/ 	.short	(.L_54 - .L_53)
	.align		4
.L_53:
        /*006c*/ 	.word	index@(.nv.constant0._Z20getPredictionsKernelPfPiii)
        /*0070*/ 	.short	0x0380
        /*0072*/ 	.short	0x0018


	//----- nvinfo : EIATTR_SW_WAR
	.align		4
.L_54:
        /*0074*/ 	.byte	0x04, 0x36
        /*0076*/ 	.short	(.L_56 - .L_55)
.L_55:
        /*0078*/ 	.word	0x00000008
.L_56:


//--------------------- .nv.info._Z13softmaxKernelPfS_ii --------------------------
	.section	.nv.info._Z13softmaxKernelPfS_ii,"",@"SHT_CUDA_INFO"
	.sectionflags	@""
	.align	4


	//----- nvinfo : EIATTR_CUDA_API_VERSION
	.align		4
        /*0000*/ 	.byte	0x04, 0x37
        /*0002*/ 	.short	(.L_58 - .L_57)
.L_57:
        /*0004*/ 	.word	0x00000082


	//----- nvinfo : EIATTR_KPARAM_INFO
	.align		4
.L_58:
        /*0008*/ 	.byte	0x04, 0x17
        /*000a*/ 	.short	(.L_60 - .L_59)
.L_59:
        /*000c*/ 	.word	0x00000000
        /*0010*/ 	.short	0x0003
        /*0012*/ 	.short	0x0014
        /*0014*/ 	.byte	0x00, 0xf0, 0x11, 0x00


	//----- nvinfo : EIATTR_KPARAM_INFO
	.align		4
.L_60:
        /*0018*/ 	.byte	0x04, 0x17
        /*001a*/ 	.short	(.L_62 - .L_61)
.L_61:
        /*001c*/ 	.word	0x00000000
        /*0020*/ 	.short	0x0002
        /*0022*/ 	.short	0x0010
        /*0024*/ 	.byte	0x00, 0xf0, 0x11, 0x00


	//----- nvinfo : EIATTR_KPARAM_INFO
	.align		4
.L_62:
        /*0028*/ 	.byte	0x04, 0x17
        /*002a*/ 	.short	(.L_64 - .L_63)
.L_63:
        /*002c*/ 	.word	0x00000000
        /*0030*/ 	.short	0x0001
        /*0032*/ 	.short	0x0008
        /*0034*/ 	.byte	0x00, 0xf5, 0x21, 0x00


	//----- nvinfo : EIATTR_KPARAM_INFO
	.align		4
.L_64:
        /*0038*/ 	.byte	0x04, 0x17
        /*003a*/ 	.short	(.L_66 - .L_65)
.L_65:
        /*003c*/ 	.word	0x00000000
        /*0040*/ 	.short	0x0000
        /*0042*/ 	.short	0x0000
        /*0044*/ 	.byte	0x00, 0xf5, 0x21, 0x00


	//----- nvinfo : EIATTR_SPARSE_MMA_MASK
	.align		4
.L_66:
        /*0048*/ 	.byte	0x03, 0x50
        /*004a*/ 	.short	0x0000


	//----- nvinfo : EIATTR_MAXREG_COUNT
	.align		4
        /*004c*/ 	.byte	0x03, 0x1b
        /*004e*/ 	.short	0x00ff


	//----- nvinfo : EIATTR_MERCURY_ISA_VERSION
	.align		4
        /*0050*/ 	.byte	0x03, 0x5f
        /*0052*/ 	.short	0x0101


	//----- nvinfo : EIATTR_VRC_CTA_INIT_COUNT
	.align		4
        /*0054*/ 	.byte	0x02, 0x4a
	.zero		1
	.zero		1


	//----- nvinfo : EIATTR_EXIT_INSTR_OFFSETS
	.align		4
        /*0058*/ 	.byte	0x04, 0x1c
        /*005a*/ 	.short	(.L_68 - .L_67)


	//   ....[0]....
.L_67:
        /*005c*/ 	.word	0x00000070


	//   ....[1]....
        /*0060*/ 	.word	0x00001630


	//   ....[2]....
        /*0064*/ 	.word	0x000026e0


	//   ....[3]....
        /*0068*/ 	.word	0x00002f40


	//   ....[4]....
        /*006c*/ 	.word	0x000033c0


	//   ....[5]....
        /*0070*/ 	.word	0x00003540


	//----- nvinfo : EIATTR_CRS_STACK_SIZE
	.align		4
.L_68:
        /*0074*/ 	.byte	0x04, 0x1e
        /*0076*/ 	.short	(.L_70 - .L_69)
.L_69:
        /*0078*/ 	.word	0x00000000


	//----- nvinfo : EIATTR_CBANK_PARAM_SIZE
	.align		4
.L_70:
        /*007c*/ 	.byte	0x03, 0x19
        /*007e*/ 	.short	0x0018


	//----- nvinfo : EIATTR_PARAM_CBANK
	.align		4
        /*0080*/ 	.byte	0x04, 0x0a
        /*0082*/ 	.short	(.L_72 - .L_71)
	.align		4
.L_71:
        /*0084*/ 	.word	index@(.nv.constant0._Z13softmaxKernelPfS_ii)
        /*0088*/ 	.short	0x0380
        /*008a*/ 	.short	0x0018


	//----- nvinfo : EIATTR_SW_WAR
	.align		4
.L_72:
        /*008c*/ 	.byte	0x04, 0x36
        /*008e*/ 	.short	(.L_74 - .L_73)
.L_73:
        /*0090*/ 	.word	0x00000008
.L_74:


//--------------------- .nv.info._Z10reluKernelPfi --------------------------
	.section	.nv.info._Z10reluKernelPfi,"",@"SHT_CUDA_INFO"
	.sectionflags	@""
	.align	4


	//----- nvinfo : EIATTR_CUDA_API_VERSION
	.align		4
        /*0000*/ 	.byte	0x04, 0x37
        /*0002*/ 	.short	(.L_76 - .L_75)
.L_75:
        /*0004*/ 	.word	0x00000082


	//----- nvinfo : EIATTR_KPARAM_INFO
	.align		4
.L_76:
        /*0008*/ 	.byte	0x04, 0x17
        /*000a*/ 	.short	(.L_78 - .L_77)
.L_77:
        /*000c*/ 	.word	0x00000000
        /*0010*/ 	.short	0x0001
        /*0012*/ 	.short	0x0008
        /*0014*/ 	.byte	0x00, 0xf0, 0x11, 0x00


	//----- nvinfo : EIATTR_KPARAM_INFO
	.align		4
.L_78:
        /*0018*/ 	.byte	0x04, 0x17
        /*001a*/ 	.short	(.L_80 - .L_79)
.L_79:
        /*001c*/ 	.word	0x00000000
        /*0020*/ 	.short	0x0000
        /*0022*/ 	.short	0x0000
        /*0024*/ 	.byte	0x00, 0xf5, 0x21, 0x00


	//----- nvinfo : EIATTR_SPARSE_MMA_MASK
	.align		4
.L_80:
        /*0028*/ 	.byte	0x03, 0x50
        /*002a*/ 	.short	0x0000


	//----- nvinfo : EIATTR_MAXREG_COUNT
	.align		4
        /*002c*/ 	.byte	0x03, 0x1b
        /*002e*/ 	.short	0x00ff


	//----- nvinfo : EIATTR_MERCURY_ISA_VERSION
	.align		4
        /*0030*/ 	.byte	0x03, 0x5f
        /*0032*/ 	.short	0x0101


	//----- nvinfo : EIATTR_VRC_CTA_INIT_COUNT
	.align		4
        /*0034*/ 	.byte	0x02, 0x4a
	.zero		1
	.zero		1


	//----- nvinfo : EIATTR_EXIT_INSTR_OFFSETS
	.align		4
        /*0038*/ 	.byte	0x04, 0x1c
        /*003a*/ 	.short	(.L_82 - .L_81)


	//   ....[0]....
.L_81:
        /*003c*/ 	.word	0x00000070


	//   ....[1]....
        /*0040*/ 	.word	0x000000e0


	//----- nvinfo : EIATTR_CBANK_PARAM_SIZE
	.align		4
.L_82:
        /*0044*/ 	.byte	0x03, 0x19
        /*0046*/ 	.short	0x000c


	//----- nvinfo : EIATTR_PARAM_CBANK
	.align		4
        /*0048*/ 	.byte	0x04, 0x0a
        /*004a*/ 	.short	(.L_84 - .L_83)
	.align		4
.L_83:
        /*004c*/ 	.word	index@(.nv.constant0._Z10reluKernelPfi)
        /*0050*/ 	.short	0x0380
        /*0052*/ 	.short	0x000c


	//----- nvinfo : EIATTR_SW_WAR
	.align		4
.L_84:
        /*0054*/ 	.byte	0x04, 0x36
        /*0056*/ 	.short	(.L_86 - .L_85)
.L_85:
        /*0058*/ 	.word	0x00000008
.L_86:


//--------------------- .nv.info._Z13addBiasKernelPfS_ii --------------------------
	.section	.nv.info._Z13addBiasKernelPfS_ii,"",@"SHT_CUDA_INFO"
	.sectionflags	@""
	.align	4


	//----- nvinfo : EIATTR_CUDA_API_VERSION
	.align		4
        /*0000*/ 	.byte	0x04, 0x37
        /*0002*/ 	.short	(.L_88 - .L_87)
.L_87:
        /*0004*/ 	.word	0x00000082


	//----- nvinfo : EIATTR_KPARAM_INFO
	.align		4
.L_88:
        /*0008*/ 	.byte	0x04, 0x17
        /*000a*/ 	.short	(.L_90 - .L_89)
.L_89:
        /*000c*/ 	.word	0x00000000
        /*0010*/ 	.short	0x0003
        /*0012*/ 	.short	0x0014
        /*0014*/ 	.byte	0x00, 0xf0, 0x11, 0x00


	//----- nvinfo : EIATTR_KPARAM_INFO
	.align		4
.L_90:
        /*0018*/ 	.byte	0x04, 0x17
        /*001a*/ 	.short	(.L_92 - .L_91)
.L_91:
        /*001c*/ 	.word	0x00000000
        /*0020*/ 	.short	0x0002
        /*0022*/ 	.short	0x0010
        /*0024*/ 	.byte	0x00, 0xf0, 0x11, 0x00


	//----- nvinfo : EIATTR_KPARAM_INFO
	.align		4
.L_92:
        /*0028*/ 	.byte	0x04, 0x17
        /*002a*/ 	.short	(.L_94 - .L_93)
.L_93:
        /*002c*/ 	.word	0x00000000
        /*0030*/ 	.short	0x0001
        /*0032*/ 	.short	0x0008
        /*0034*/ 	.byte	0x00, 0xf5, 0x21, 0x00


	//----- nvinfo : EIATTR_KPARAM_INFO
	.align		4
.L_94:
        /*0038*/ 	.byte	0x04, 0x17
        /*003a*/ 	.short	(.L_96 - .L_95)
.L_95:
        /*003c*/ 	.word	0x00000000
        /*0040*/ 	.short	0x0000
        /*0042*/ 	.short	0x0000
        /*0044*/ 	.byte	0x00, 0xf5, 0x21, 0x00


	//----- nvinfo : EIATTR_SPARSE_MMA_MASK
	.align		4
.L_96:
        /*0048*/ 	.byte	0x03, 0x50
        /*004a*/ 	.short	0x0000


	//----- nvinfo : EIATTR_MAXREG_COUNT
	.align		4
        /*004c*/ 	.byte	0x03, 0x1b
        /*004e*/ 	.short	0x00ff


	//----- nvinfo : EIATTR_MERCURY_ISA_VERSION
	.align		4
        /*0050*/ 	.byte	0x03, 0x5f
        /*0052*/ 	.short	0x0101


	//----- nvinfo : EIATTR_VRC_CTA_INIT_COUNT
	.align		4
        /*0054*/ 	.byte	0x02, 0x4a
	.zero		1
	.zero		1


	//----- nvinfo : EIATTR_EXIT_INSTR_OFFSETS
	.align		4
        /*0058*/ 	.byte	0x04, 0x1c
        /*005a*/ 	.short	(.L_98 - .L_97)


	//   ....[0]....
.L_97:
        /*005c*/ 	.word	0x000000c0


	//   ....[1]....
        /*0060*/ 	.word	0x00000170


	//----- nvinfo : EIATTR_CBANK_PARAM_SIZE
	.align		4
.L_98:
        /*0064*/ 	.byte	0x03, 0x19
        /*0066*/ 	.short	0x0018


	//----- nvinfo : EIATTR_PARAM_CBANK
	.align		4
        /*0068*/ 	.byte	0x04, 0x0a
        /*006a*/ 	.short	(.L_100 - .L_99)
	.align		4
.L_99:
        /*006c*/ 	.word	index@(.nv.constant0._Z13addBiasKernelPfS_ii)
        /*0070*/ 	.short	0x0380
        /*0072*/ 	.short	0x0018


	//----- nvinfo : EIATTR_SW_WAR
	.align		4
.L_100:
        /*0074*/ 	.byte	0x04, 0x36
        /*0076*/ 	.short	(.L_102 - .L_101)
.L_101:
        /*0078*/ 	.word	0x00000008
.L_102:


//--------------------- .nv.info._Z20matrixMultiplyKernelPfS_S_iii --------------------------
	.section	.nv.info._Z20matrixMultiplyKernelPfS_S_iii,"",@"SHT_CUDA_INFO"
	.sectionflags	@""
	.align	4


	//----- nvinfo : EIATTR_CUDA_API_VERSION
	.align		4
        /*0000*/ 	.byte	0x04, 0x37
        /*0002*/ 	.short	(.L_104 - .L_103)
.L_103:
        /*0004*/ 	.word	0x00000082


	//----- nvinfo : EIATTR_KPARAM_INFO
	.align		4
.L_104:
        /*0008*/ 	.byte	0x04, 0x17
        /*000a*/ 	.short	(.L_106 - .L_105)
.L_105:
        /*000c*/ 	.word	0x00000000
        /*0010*/ 	.short	0x0005
        /*0012*/ 	.short	0x0020
        /*0014*/ 	.byte	0x00, 0xf0, 0x11, 0x00


	//----- nvinfo : EIATTR_KPARAM_INFO
	.align		4
.L_106:
        /*0018*/ 	.byte	0x04, 0x17
        /*001a*/ 	.short	(.L_108 - .L_107)
.L_107:
        /*001c*/ 	.word	0x00000000
        /*0020*/ 	.short	0x0004
        /*0022*/ 	.short	0x001c
        /*0024*/ 	.byte	0x00, 0xf0, 0x11, 0x00


	//----- nvinfo : EIATTR_KPARAM_INFO
	.align		4
.L_108:
        /*0028*/ 	.byte	0x04, 0x17
        /*002a*/ 	.short	(.L_110 - .L_109)
.L_109:
        /*002c*/ 	.word	0x00000000
        /*0030*/ 	.short	0x0003
        /*0032*/ 	.short	0x0018
        /*0034*/ 	.byte	0x00, 0xf0, 0x11, 0x00


	//----- nvinfo : EIATTR_KPARAM_INFO
	.align		4
.L_110:
        /*0038*/ 	.byte	0x04, 0x17
        /*003a*/ 	.short	(.L_112 - .L_111)
.L_111:
        /*003c*/ 	.word	0x00000000
        /*0040*/ 	.short	0x0002
        /*0042*/ 	.short	0x0010
        /*0044*/ 	.byte	0x00, 0xf5, 0x21, 0x00


	//----- nvinfo : EIATTR_KPARAM_INFO
	.align		4
.L_112:
        /*0048*/ 	.byte	0x04, 0x17
        /*004a*/ 	.short	(.L_114 - .L_113)
.L_113:
        /*004c*/ 	.word	0x00000000
        /*0050*/ 	.short	0x0001
        /*0052*/ 	.short	0x0008
        /*0054*/ 	.byte	0x00, 0xf5, 0x21, 0x00


	//----- nvinfo : EIATTR_KPARAM_INFO
	.align		4
.L_114:
        /*0058*/ 	.byte	0x04, 0x17
        /*005a*/ 	.short	(.L_116 - .L_115)
.L_115:
        /*005c*/ 	.word	0x00000000
        /*0060*/ 	.short	0x0000
        /*0062*/ 	.short	0x0000
        /*0064*/ 	.byte	0x00, 0xf5, 0x21, 0x00


	//----- nvinfo : EIATTR_SPARSE_MMA_MASK
	.align		4
.L_116:
        /*0068*/ 	.byte	0x03, 0x50
        /*006a*/ 	.short	0x0000


	//----- nvinfo : EIATTR_MAXREG_COUNT
	.align		4
        /*006c*/ 	.byte	0x03, 0x1b
        /*006e*/ 	.short	0x00ff


	//----- nvinfo : EIATTR_MERCURY_ISA_VERSION
	.align		4
        /*0070*/ 	.byte	0x03, 0x5f
        /*0072*/ 	.short	0x0101


	//----- nvinfo : EIATTR_VRC_CTA_INIT_COUNT
	.align		4
        /*0074*/ 	.byte	0x02, 0x4a
	.zero		1
	.zero		1


	//----- nvinfo : EIATTR_EXIT_INSTR_OFFSETS
	.align		4
        /*0078*/ 	.byte	0x04, 0x1c
        /*007a*/ 	.short	(.L_118 - .L_117)


	//   ....[0]....
.L_117:
        /*007c*/ 	.word	0x000000d0


	//   ....[1]....
        /*0080*/ 	.word	0x000008f0


	//----- nvinfo : EIATTR_CBANK_PARAM_SIZE
	.align		4
.L_118:
        /*0084*/ 	.byte	0x03, 0x19
        /*0086*/ 	.short	0x0024


	//----- nvinfo : EIATTR_PARAM_CBANK
	.align		4
        /*0088*/ 	.byte	0x04, 0x0a
        /*008a*/ 	.short	(.L_120 - .L_119)
	.align		4
.L_119:
        /*008c*/ 	.word	index@(.nv.constant0._Z20matrixMultiplyKernelPfS_S_iii)
        /*0090*/ 	.short	0x0380
        /*0092*/ 	.short	0x0024


	//----- nvinfo : EIATTR_SW_WAR
	.align		4
.L_120:
        /*0094*/ 	.byte	0x04, 0x36
        /*0096*/ 	.short	(.L_122 - .L_121)
.L_121:
        /*0098*/ 	.word	0x00000008
.L_122:


//--------------------- .nv.callgraph             --------------------------
	.section	.nv.callgraph,"",@"SHT_CUDA_CALLGRAPH"
	.align	4
	.sectionentsize	8
	.align		4
        /*0000*/ 	.word	0x00000000
	.align		4
        /*0004*/ 	.word	0xffffffff
	.align		4
        /*0008*/ 	.word	0x00000000
	.align		4
        /*000c*/ 	.word	0xfffffffe
	.align		4
        /*0010*/ 	.word	0x00000000
	.align		4
        /*0014*/ 	.word	0xfffffffd
	.align		4
        /*0018*/ 	.word	0x00000000
	.align		4
        /*001c*/ 	.word	0xfffffffc


//--------------------- .nv.constant4             --------------------------
	.section	.nv.constant4,"a",@progbits
	.align	8
	.align		8
.nv.constant4:
        /*0000*/ 	.dword	precalc_xorwow_matrix
	.align		8
        /*0008*/ 	.dword	precalc_xorwow_offset_matrix
	.align		8
        /*0010*/ 	.dword	mrg32k3aM1
	.align		8
        /*0018*/ 	.dword	mrg32k3aM2
	.align		8
        /*0020*/ 	.dword	mrg32k3aM1SubSeq
	.align		8
        /*0028*/ 	.dword	mrg32k3aM2SubSeq
	.align		8
        /*0030*/ 	.dword	mrg32k3aM1Seq
	.align		8
        /*0038*/ 	.dword	mrg32k3aM2Seq


//--------------------- .nv.constant3             --------------------------
	.section	.nv.constant3,"a",@progbits
	.align	8
.nv.constant3:
	.type		__cr_lgamma_table,@object
	.size		__cr_lgamma_table,(.L_8 - __cr_lgamma_table)
__cr_lgamma_table:
        /*0000*/ 	.byte	0x00, 0x00, 0x00, 0x00, 0x00, 0x00, 0x00, 0x00, 0x00, 0x00, 0x00, 0x00, 0x00, 0x00, 0x00, 0x00
        /*0010*/ 	.byte	0xef, 0x39, 0xfa, 0xfe, 0x42, 0x2e, 0xe6, 0x3f, 0x02, 0x20, 0x2a, 0xfa, 0x0b, 0xab, 0xfc, 0x3f
        /*0020*/ 	.byte	0xf9, 0x2c, 0x92, 0x7c, 0xa7, 0x6c, 0x09, 0x40, 0xc9, 0x79, 0x44, 0x3c, 0x64, 0x26, 0x13, 0x40
        /*0030*/ 	.byte	0xca, 0x01, 0xcf, 0x3a, 0x27, 0x51, 0x1a, 0x40, 0x30, 0xcc, 0x2d, 0xf3, 0xe1, 0x0c, 0x21, 0x40
        /*0040*/ 	.byte	0x0d, 0xb7, 0xfc, 0x82, 0x8e, 0x35, 0x25, 0x40
.L_8:


//--------------------- .text._Z20getPredictionsKernelPfPiii --------------------------
	.section	.text._Z20getPredictionsKernelPfPiii,"ax",@progbits
	.align	128
        .global         _Z20getPredictionsKernelPfPiii
        .type           _Z20getPredictionsKernelPfPiii,@function
        .size           _Z20getPredictionsKernelPfPiii,(.L_x_101 - _Z20getPredictionsKernelPfPiii)
        .other          _Z20getPredictionsKernelPfPiii,@"STO_CUDA_ENTRY STV_DEFAULT"
_Z20getPredictionsKernelPfPiii:
.text._Z20getPredictionsKernelPfPiii:
[----:B------:R-:W-:Y:S01]  /*0000*/  LDC R1, c[0x0][0x37c] ;  /* 0x0000df00ff017b82 */ /* 0x000fe20000000800 */
[----:B------:R-:W0:Y:S07]  /*0010*/  S2R R3, SR_TID.X ;  /* 0x0000000000037919 */ /* 0x000e2e0000002100 */
[----:B------:R-:W0:Y:S01]  /*0020*/  S2UR UR4, SR_CTAID.X ;  /* 0x00000000000479c3 */ /* 0x000e220000002500 */
[----:B------:R-:W1:Y:S07]  /*0030*/  LDCU UR5, c[0x0][0x390] ;  /* 0x00007200ff0577ac */ /* 0x000e6e0008000800 */
[----:B------:R-:W0:Y:S02]  /*0040*/  LDC R4, c[0x0][0x360] ;  /* 0x0000d800ff047b82 */ /* 0x000e240000000800 */
[----:B0-----:R-:W-:-:S05]  /*0050*/  IMAD R4, R4, UR4, R3 ;  /* 0x0000000404047c24 */ /* 0x001fca000f8e0203 */
[----:B-1----:R-:W-:-:S13]  /*0060*/  ISETP.GE.AND P0, PT, R4, UR5, PT ;  /* 0x0000000504007c0c */ /* 0x002fda000bf06270 */
[----:B------:R-:W-:Y:S05]  /*0070*/  @P0 EXIT ;  /* 0x000000000000094d */ /* 0x000fea0003800000 */
[----:B------:R-:W0:Y:S01]  /*0080*/  LDCU UR6, c[0x0][0x394] ;  /* 0x00007280ff0677ac */ /* 0x000e220008000800 */
[----:B------:R-:W-:Y:S01]  /*0090*/  IMAD.MOV.U32 R0, RZ, RZ, -0x1 ;  /* 0xffffffffff007424 */ /* 0x000fe200078e00ff */
[----:B------:R-:W1:Y:S01]  /*00a0*/  LDCU.64 UR10, c[0x0][0x358] ;  /* 0x00006b00ff0a77ac */ /* 0x000e620008000a00 */
[----:B0-----:R-:W-:-:S09]  /*00b0*/  UISETP.GE.AND UP0, UPT, UR6, 0x1, UPT ;  /* 0x000000010600788c */ /* 0x001fd2000bf06270 */
[----:B-1----:R-:W-:Y:S05]  /*00c0*/  BRA.U !UP0, `(.L_x_0) ;  /* 0x0000000908a07547 */ /* 0x002fea000b800000 */
[----:B------:R-:W-:Y:S02]  /*00d0*/  UISETP.GE.U32.AND UP1, UPT, UR6, 0x10, UPT ;  /* 0x000000100600788c */ /* 0x000fe4000bf26070 */
[----:B------:R-:W-:Y:S01]  /*00e0*/  IMAD R8, R4, UR6, RZ ;  /* 0x0000000604087c24 */ /* 0x000fe2000f8e02ff */
[----:B------:R-:W-:Y:S01]  /*00f0*/  ULOP3.LUT UR7, UR6, 0xf, URZ, 0xc0, !UPT ;  /* 0x0000000f06077892 */ /* 0x000fe2000f8ec0ff */
[----:B------:R-:W-:Y:S02]  /*0100*/  IMAD.MOV.U32 R6, RZ, RZ, -0x40800000 ;  /* 0xbf800000ff067424 */ /* 0x000fe400078e00ff */
[----:B------:R-:W-:Y:S01]  /*0110*/  IMAD.MOV.U32 R0, RZ, RZ, -0x1 ;  /* 0xffffffffff007424 */ /* 0x000fe200078e00ff */
[----:B------:R-:W-:Y:S01]  /*0120*/  UISETP.NE.AND UP0, UPT, UR7, URZ, UPT ;  /* 0x000000ff0700728c */ /* 0x000fe2000bf05270 */
[----:B------:R-:W-:Y:S01]  /*0130*/  IMAD.MOV.U32 R5, RZ, RZ, RZ ;  /* 0x000000ffff057224 */ /* 0x000fe200078e00ff */
[----:B------:R-:W-:Y:S09]  /*0140*/  BRA.U !UP1, `(.L_x_1) ;  /* 0x0000000509407547 */ /* 0x000ff2000b800000 */
[----:B------:R-:W0:Y:S01]  /*0150*/  LDCU.64 UR4, c[0x0][0x380] ;  /* 0x00007000ff0477ac */ /* 0x000e220008000a00 */
[----:B------:R-:W-:Y:S02]  /*0160*/  IMAD.MOV.U32 R6, RZ, RZ, -0x40800000 ;  /* 0xbf800000ff067424 */ /* 0x000fe400078e00ff */
[----:B------:R-:W-:Y:S01]  /*0170*/  IMAD.MOV.U32 R0, RZ, RZ, -0x1 ;  /* 0xffffffffff007424 */ /* 0x000fe200078e00ff */
[----:B------:R-:W-:Y:S01]  /*0180*/  ULOP3.LUT UR8, UR6, 0x7ffffff0, URZ, 0xc0, !UPT ;  /* 0x7ffffff006087892 */ /* 0x000fe2000f8ec0ff */
[----:B------:R-:W-:Y:S02]  /*0190*/  IMAD.MOV.U32 R7, RZ, RZ, RZ ;  /* 0x000000ffff077224 */ /* 0x000fe400078e00ff */
[----:B------:R-:W-:-:S03]  /*01a0*/  IMAD.MOV.U32 R9, RZ, RZ, R8 ;  /* 0x000000ffff097224 */ /* 0x000fc600078e0008 */
[----:B------:R-:W-:Y:S01]  /*01b0*/  IMAD.U32 R5, RZ, RZ, UR8 ;  /* 0x00000008ff057e24 */ /* 0x000fe2000f8e00ff */
[----:B0-----:R-:W-:-:S04]  /*01c0*/  UIADD3 UR4, UP1, UPT, UR4, 0x20, URZ ;  /* 0x0000002004047890 */ /* 0x001fc8000ff3e0ff */
[----:B------:R-:W-:-:S12]  /*01d0*/  UIADD3.X UR5, UPT, UPT, URZ, UR5, URZ, UP1, !UPT ;  /* 0x00000005ff057290 */ /* 0x000fd80008ffe4ff */
.L_x_2:
[----:B------:R-:W-:Y:S02]  /*01e0*/  IMAD.U32 R2, RZ, RZ, UR4 ;  /* 0x00000004ff027e24 */ /* 0x000fe4000f8e00ff */
[----:B------:R-:W-:Y:S02]  /*01f0*/  IMAD.U32 R3, RZ, RZ, UR5 ;  /* 0x00000005ff037e24 */ /* 0x000fe4000f8e00ff */
[----:B------:R-:W-:-:S05]  /*0200*/  IMAD.WIDE R2, R9, 0x4, R2 ;  /* 0x0000000409027825 */ /* 0x000fca00078e0202 */
[----:B------:R-:W2:Y:S04]  /*0210*/  LDG.E R21, desc[UR10][R2.64+-0x20] ;  /* 0xffffe00a02157981 */ /* 0x000ea8000c1e1900 */
[----:B------:R-:W3:Y:S04]  /*0220*/  LDG.E R23, desc[UR10][R2.64+-0x1c] ;  /* 0xffffe40a02177981 */ /* 0x000ee8000c1e1900 */
[----:B------:R-:W4:Y:S04]  /*0230*/  LDG.E R25, desc[UR10][R2.64+-0x18] ;  /* 0xffffe80a02197981 */ /* 0x000f28000c1e1900 */
[----:B------:R-:W5:Y:S04]  /*0240*/  LDG.E R27, desc[UR10][R2.64+-0x14] ;  /* 0xffffec0a021b7981 */ /* 0x000f68000c1e1900 */
        /* <DEDUP_REMOVED lines=11> */
[----:B------:R-:W5:Y:S01]  /*0300*/  LDG.E R20, desc[UR10][R2.64+0x1c] ;  /* 0x00001c0a02147981 */ /* 0x000f62000c1e1900 */
[----:B------:R-:W-:Y:S01]  /*0310*/  VIADD R9, R9, 0x10 ;  /* 0x0000001009097836 */ /* 0x000fe20000000000 */
[----:B--2---:R-:W-:-:S04]  /*0320*/  FSETP.GT.AND P3, PT, R21, R6, PT ;  /* 0x000000061500720b */ /* 0x004fc80003f64000 */
[----:B------:R-:W-:Y:S02]  /*0330*/  FSEL R6, R21, R6, P3 ;  /* 0x0000000615067208 */ /* 0x000fe40001800000 */
[----:B------:R-:W-:Y:S02]  /*0340*/  SEL R0, R7, R0, P3 ;  /* 0x0000000007007207 */ /* 0x000fe40001800000 */
[----:B---3--:R-:W-:-:S04]  /*0350*/  FSETP.GT.AND P4, PT, R23, R6, PT ;  /* 0x000000061700720b */ /* 0x008fc80003f84000 */
[----:B------:R-:W-:-:S04]  /*0360*/  FSEL R6, R23, R6, P4 ;  /* 0x0000000617067208 */ /* 0x000fc80002000000 */
[----:B----4-:R-:W-:-:S04]  /*0370*/  FSETP.GT.AND P5, PT, R25, R6, PT ;  /* 0x000000061900720b */ /* 0x010fc80003fa4000 */
[----:B------:R-:W-:Y:S01]  /*0380*/  FSEL R6, R25, R6, P5 ;  /* 0x0000000619067208 */ /* 0x000fe20002800000 */
[----:B------:R-:W-:-:S03]  /*0390*/  @P4 VIADD R0, R7, 0x1 ;  /* 0x0000000107004836 */ /* 0x000fc60000000000 */
[----:B-----5:R-:W-:-:S04]  /*03a0*/  FSETP.GT.AND P6, PT, R27, R6, PT ;  /* 0x000000061b00720b */ /* 0x020fc80003fc4000 */
[----:B------:R-:W-:Y:S01]  /*03b0*/  FSEL R6, R27, R6, P6 ;  /* 0x000000061b067208 */ /* 0x000fe20003000000 */
[----:B------:R-:W-:-:S03]  /*03c0*/  @P5 VIADD R0, R7, 0x2 ;  /* 0x0000000207005836 */ /* 0x000fc60000000000 */
[----:B------:R-:W-:-:S04]  /*03d0*/  FSETP.GT.AND P0, PT, R29, R6, PT ;  /* 0x000000061d00720b */ /* 0x000fc80003f04000 */
        /* <DEDUP_REMOVED lines=34> */
[----:B------:R-:W-:-:S08]  /*0600*/  @P3 VIADD R0, R7, 0xe ;  /* 0x0000000e07003836 */ /* 0x000fd00000000000 */
[C---:B------:R-:W-:Y:S02]  /*0610*/  @P0 VIADD R0, R7.reuse, 0xf ;  /* 0x0000000f07000836 */ /* 0x040fe40000000000 */
[----:B------:R-:W-:-:S05]  /*0620*/  VIADD R7, R7, 0x10 ;  /* 0x0000001007077836 */ /* 0x000fca0000000000 */
[----:B------:R-:W-:-:S13]  /*0630*/  ISETP.NE.AND P1, PT, R7, R5, PT ;  /* 0x000000050700720c */ /* 0x000fda0003f25270 */
[----:B------:R-:W-:Y:S05]  /*0640*/  @P1 BRA `(.L_x_2) ;  /* 0xfffffff800e41947 */ /* 0x000fea000383ffff */
.L_x_1:
[----:B------:R-:W-:Y:S05]  /*0650*/  BRA.U !UP0, `(.L_x_0) ;  /* 0x00000005083c7547 */ /* 0x000fea000b800000 */
[----:B------:R-:W-:Y:S02]  /*0660*/  UISETP.GE.U32.AND UP0, UPT, UR7, 0x8, UPT ;  /* 0x000000080700788c */ /* 0x000fe4000bf06070 */
[----:B------:R-:W-:-:S04]  /*0670*/  ULOP3.LUT UR5, UR6, 0x7, URZ, 0xc0, !UPT ;  /* 0x0000000706057892 */ /* 0x000fc8000f8ec0ff */
[----:B------:R-:W-:-:S03]  /*0680*/  UISETP.NE.AND UP1, UPT, UR5, URZ, UPT ;  /* 0x000000ff0500728c */ /* 0x000fc6000bf25270 */
[----:B------:R-:W-:Y:S08]  /*0690*/  BRA.U !UP0, `(.L_x_3) ;  /* 0x0000000108907547 */ /* 0x000ff0000b800000 */
[----:B------:R-:W0:Y:S01]  /*06a0*/  LDC.64 R2, c[0x0][0x380] ;  /* 0x0000e000ff027b82 */ /* 0x000e220000000a00 */
[----:B------:R-:W-:-:S04]  /*06b0*/  IMAD.IADD R7, R8, 0x1, R5 ;  /* 0x0000000108077824 */ /* 0x000fc800078e0205 */
[----:B0-----:R-:W-:-:S05]  /*06c0*/  IMAD.WIDE R2, R7, 0x4, R2 ;  /* 0x0000000407027825 */ /* 0x001fca00078e0202 */
[----:B------:R-:W2:Y:S04]  /*06d0*/  LDG.E R7, desc[UR10][R2.64] ;  /* 0x0000000a02077981 */ /* 0x000ea8000c1e1900 */
[----:B------:R-:W3:Y:S04]  /*06e0*/  LDG.E R9, desc[UR10][R2.64+0x4] ;  /* 0x0000040a02097981 */ /* 0x000ee8000c1e1900 */
[----:B------:R-:W4:Y:S04]  /*06f0*/  LDG.E R11, desc[UR10][R2.64+0x8] ;  /* 0x0000080a020b7981 */ /* 0x000f28000c1e1900 */
[----:B------:R-:W5:Y:S04]  /*0700*/  LDG.E R13, desc[UR10][R2.64+0xc] ;  /* 0x00000c0a020d7981 */ /* 0x000f68000c1e1900 */
[----:B------:R-:W5:Y:S04]  /*0710*/  LDG.E R15, desc[UR10][R2.64+0x10] ;  /* 0x0000100a020f7981 */ /* 0x000f68000c1e1900 */
[----:B------:R-:W5:Y:S04]  /*0720*/  LDG.E R17, desc[UR10][R2.64+0x14] ;  /* 0x0000140a02117981 */ /* 0x000f68000c1e1900 */
[----:B------:R-:W5:Y:S04]  /*0730*/  LDG.E R19, desc[UR10][R2.64+0x18] ;  /* 0x0000180a02137981 */ /* 0x000f68000c1e1900 */
[----:B------:R-:W5:Y:S01]  /*0740*/  LDG.E R21, desc[UR10][R2.64+0x1c] ;  /* 0x00001c0a02157981 */ /* 0x000f62000c1e1900 */
        /* <DEDUP_REMOVED lines=24> */
[----:B------:R-:W-:-:S07]  /*08d0*/  VIADD R5, R5, 0x8 ;  /* 0x0000000805057836 */ /* 0x000fce0000000000 */
.L_x_3:
        /* <DEDUP_REMOVED lines=22> */
[----:B------:R-:W-:-:S08]  /*0a40*/  @P2 VIADD R0, R5, 0x2 ;  /* 0x0000000205002836 */ /* 0x000fd00000000000 */
[C---:B------:R-:W-:Y:S02]  /*0a50*/  @P3 VIADD R0, R5.reuse, 0x3 ;  /* 0x0000000305003836 */ /* 0x040fe40000000000 */
[----:B------:R-:W-:-:S07]  /*0a60*/  VIADD R5, R5, 0x4 ;  /* 0x0000000405057836 */ /* 0x000fce0000000000 */
.L_x_4:
[----:B------:R-:W-:Y:S05]  /*0a70*/  BRA.U !UP1, `(.L_x_0) ;  /* 0x0000000109347547 */ /* 0x000fea000b800000 */
[----:B------:R-:W0:Y:S01]  /*0a80*/  LDC.64 R10, c[0x0][0x380] ;  /* 0x0000e000ff0a7b82 */ /* 0x000e220000000a00 */
[----:B------:R-:W-:Y:S01]  /*0a90*/  IMAD.IADD R7, R8, 0x1, R5 ;  /* 0x0000000108077824 */ /* 0x000fe200078e0205 */
[----:B------:R-:W-:-:S12]  /*0aa0*/  UIADD3 UR4, UPT, UPT, -UR4, URZ, URZ ;  /* 0x000000ff04047290 */ /* 0x000fd8000fffe1ff */
.L_x_5:
[----:B0-----:R-:W-:-:S06]  /*0ab0*/  IMAD.WIDE R2, R7, 0x4, R10 ;  /* 0x0000000407027825 */ /* 0x001fcc00078e020a */
[----:B------:R-:W2:Y:S01]  /*0ac0*/  LDG.E R3, desc[UR10][R2.64] ;  /* 0x0000000a02037981 */ /* 0x000ea2000c1e1900 */
[----:B------:R-:W-:Y:S01]  /*0ad0*/  UIADD3 UR4, UPT, UPT, UR4, 0x1, URZ ;  /* 0x0000000104047890 */ /* 0x000fe2000fffe0ff */
[----:B------:R-:W-:-:S03]  /*0ae0*/  VIADD R7, R7, 0x1 ;  /* 0x0000000107077836 */ /* 0x000fc60000000000 */
[----:B------:R-:W-:Y:S01]  /*0af0*/  UISETP.NE.AND UP0, UPT, UR4, URZ, UPT ;  /* 0x000000ff0400728c */ /* 0x000fe2000bf05270 */
[----:B--2---:R-:W-:-:S04]  /*0b00*/  FSETP.GT.AND P0, PT, R3, R6, PT ;  /* 0x000000060300720b */ /* 0x004fc80003f04000 */
[C---:B------:R-:W-:Y:S01]  /*0b10*/  SEL R0, R5.reuse, R0, P0 ;  /* 0x0000000005007207 */ /* 0x040fe20000000000 */
[----:B------:R-:W-:Y:S01]  /*0b20*/  VIADD R5, R5, 0x1 ;  /* 0x0000000105057836 */ /* 0x000fe20000000000 */
[----:B------:R-:W-:Y:S02]  /*0b30*/  FSEL R6, R3, R6, P0 ;  /* 0x0000000603067208 */ /* 0x000fe40000000000 */
[----:B------:R-:W-:Y:S05]  /*0b40*/  BRA.U UP0, `(.L_x_5) ;  /* 0xfffffffd00d87547 */ /* 0x000fea000b83ffff */
.L_x_0:
[----:B------:R-:W0:Y:S02]  /*0b50*/  LDC.64 R2, c[0x0][0x388] ;  /* 0x0000e200ff027b82 */ /* 0x000e240000000a00 */
[----:B0-----:R-:W-:-:S05]  /*0b60*/  IMAD.WIDE R4, R4, 0x4, R2 ;  /* 0x0000000404047825 */ /* 0x001fca00078e0202 */
[----:B------:R-:W-:Y:S01]  /*0b70*/  STG.E desc[UR10][R4.64], R0 ;  /* 0x0000000004007986 */ /* 0x000fe2000c10190a */
[----:B------:R-:W-:Y:S05]  /*0b80*/  EXIT ;  /* 0x000000000000794d */ /* 0x000fea0003800000 */
.L_x_6:
[----:B------:R-:W-:-:S00]  /*0b90*/  BRA `(.L_x_6) ;  /* 0xfffffffc00fc7947 */ /* 0x000fc0000383ffff */
[----:B------:R-:W-:-:S00]  /*0ba0*/  NOP ;  /* 0x0000000000007918 */ /* 0x000fc00000000000 */
        /* <DEDUP_REMOVED lines=13> */
.L_x_101:


//--------------------- .text._Z13softmaxKernelPfS_ii --------------------------
	.section	.text._Z13softmaxKernelPfS_ii,"ax",@progbits
	.align	128
        .global         _Z13softmaxKernelPfS_ii
        .type           _Z13softmaxKernelPfS_ii,@function
        .size           _Z13softmaxKernelPfS_ii,(.L_x_100 - _Z13softmaxKernelPfS_ii)
        .other          _Z13softmaxKernelPfS_ii,@"STO_CUDA_ENTRY STV_DEFAULT"
_Z13softmaxKernelPfS_ii:
.text._Z13softmaxKernelPfS_ii:
        /* <DEDUP_REMOVED lines=9> */
[----:B------:R-:W-:Y:S01]  /*0090*/  MOV R0, 0xff7fffff ;  /* 0xff7fffff00007802 */ /* 0x000fe20000000f00 */
[----:B------:R-:W1:Y:S01]  /*00a0*/  LDCU.64 UR12, c[0x0][0x358] ;  /* 0x00006b00ff0c77ac */ /* 0x000e620008000a00 */
[----:B0-----:R-:W-:-:S09]  /*00b0*/  UISETP.GE.AND UP0, UPT, UR5, 0x1, UPT ;  /* 0x000000010500788c */ /* 0x001fd2000bf06270 */
[----:B-1----:R-:W-:Y:S05]  /*00c0*/  BRA.U !UP0, `(.L_x_7) ;  /* 0x0000000508747547 */ /* 0x002fea000b800000 */
[----:B------:R-:W-:Y:S02]  /*00d0*/  UISETP.GE.U32.AND UP1, UPT, UR5, 0x10, UPT ;  /* 0x000000100500788c */ /* 0x000fe4000bf26070 */
[----:B------:R-:W-:Y:S01]  /*00e0*/  IMAD R3, R2, UR5, RZ ;  /* 0x0000000502037c24 */ /* 0x000fe2000f8e02ff */
[----:B------:R-:W-:Y:S01]  /*00f0*/  ULOP3.LUT UR8, UR5, 0xf, URZ, 0xc0, !UPT ;  /* 0x0000000f05087892 */ /* 0x000fe2000f8ec0ff */
[----:B------:R-:W-:Y:S01]  /*0100*/  MOV R0, 0xff7fffff ;  /* 0xff7fffff00007802 */ /* 0x000fe20000000f00 */
[----:B------:R-:W-:Y:S02]  /*0110*/  UMOV UR4, URZ ;  /* 0x000000ff00047c82 */ /* 0x000fe40008000000 */
[----:B------:R-:W-:Y:S02]  /*0120*/  UISETP.NE.AND UP0, UPT, UR8, URZ, UPT ;  /* 0x000000ff0800728c */ /* 0x000fe4000bf05270 */
[----:B------:R-:W-:Y:S09]  /*0130*/  BRA.U !UP1, `(.L_x_8) ;  /* 0x0000000109987547 */ /* 0x000ff2000b800000 */
[----:B------:R-:W0:Y:S01]  /*0140*/  LDCU.64 UR6, c[0x0][0x380] ;  /* 0x00007000ff0677ac */ /* 0x000e220008000a00 */
[----:B------:R-:W-:Y:S02]  /*0150*/  MOV R0, 0xff7fffff ;  /* 0xff7fffff00007802 */ /* 0x000fe40000000f00 */
[----:B------:R-:W-:Y:S01]  /*0160*/  MOV R6, R3 ;  /* 0x0000000300067202 */ /* 0x000fe20000000f00 */
[----:B------:R-:W-:-:S04]  /*0170*/  ULOP3.LUT UR4, UR5, 0x7ffffff0, URZ, 0xc0, !UPT ;  /* 0x7ffffff005047892 */ /* 0x000fc8000f8ec0ff */
[----:B------:R-:W-:Y:S02]  /*0180*/  UIADD3 UR9, UPT, UPT, -UR4, URZ, URZ ;  /* 0x000000ff04097290 */ /* 0x000fe4000fffe1ff */
[----:B0-----:R-:W-:-:S04]  /*0190*/  UIADD3 UR5, UP1, UPT, UR6, 0x20, URZ ;  /* 0x0000002006057890 */ /* 0x001fc8000ff3e0ff */
[----:B------:R-:W-:-:S12]  /*01a0*/  UIADD3.X UR6, UPT, UPT, URZ, UR7, URZ, UP1, !UPT ;  /* 0x00000007ff067290 */ /* 0x000fd80008ffe4ff */
.L_x_9:
[----:B------:R-:W-:Y:S02]  /*01b0*/  MOV R4, UR5 ;  /* 0x0000000500047c02 */ /* 0x000fe40008000f00 */
[----:B------:R-:W-:-:S03]  /*01c0*/  MOV R5, UR6 ;  /* 0x0000000600057c02 */ /* 0x000fc60008000f00 */
[----:B------:R-:W-:-:S05]  /*01d0*/  IMAD.WIDE R4, R6, 0x4, R4 ;  /* 0x0000000406047825 */ /* 0x000fca00078e0204 */
[----:B------:R-:W2:Y:S04]  /*01e0*/  LDG.E R7, desc[UR12][R4.64+-0x20] ;  /* 0xffffe00c04077981 */ /* 0x000ea8000c1e1900 */
[----:B------:R-:W2:Y:S04]  /*01f0*/  LDG.E R8, desc[UR12][R4.64+-0x1c] ;  /* 0xffffe40c04087981 */ /* 0x000ea8000c1e1900 */
[----:B------:R-:W3:Y:S04]  /*0200*/  LDG.E R10, desc[UR12][R4.64+-0x18] ;  /* 0xffffe80c040a7981 */ /* 0x000ee8000c1e1900 */
[----:B------:R-:W3:Y:S04]  /*0210*/  LDG.E R9, desc[UR12][R4.64+-0x14] ;  /* 0xffffec0c04097981 */ /* 0x000ee8000c1e1900 */
[----:B------:R-:W4:Y:S04]  /*0220*/  LDG.E R12, desc[UR12][R4.64+-0x10] ;  /* 0xfffff00c040c7981 */ /* 0x000f28000c1e1900 */
        /* <DEDUP_REMOVED lines=11> */
[----:B------:R-:W-:Y:S01]  /*02e0*/  UIADD3 UR9, UPT, UPT, UR9, 0x10, URZ ;  /* 0x0000001009097890 */ /* 0x000fe2000fffe0ff */
[----:B------:R-:W-:-:S03]  /*02f0*/  IADD3 R6, PT, PT, R6, 0x10, RZ ;  /* 0x0000001006067810 */ /* 0x000fc60007ffe0ff */
[----:B------:R-:W-:Y:S01]  /*0300*/  UISETP.NE.AND UP1, UPT, UR9, URZ, UPT ;  /* 0x000000ff0900728c */ /* 0x000fe2000bf25270 */
[----:B--2---:R-:W-:-:S04]  /*0310*/  FMNMX3 R7, R0, R7, R8, !PT ;  /* 0x0000000700077276 */ /* 0x004fc80007800008 */
[----:B---3--:R-:W-:-:S04]  /*0320*/  FMNMX3 R7, R7, R10, R9, !PT ;  /* 0x0000000a07077276 */ /* 0x008fc80007800009 */
[----:B----4-:R-:W-:-:S04]  /*0330*/  FMNMX3 R7, R7, R12, R11, !PT ;  /* 0x0000000c07077276 */ /* 0x010fc8000780000b */
[----:B-----5:R-:W-:-:S04]  /*0340*/  FMNMX3 R7, R7, R14, R13, !PT ;  /* 0x0000000e07077276 */ /* 0x020fc8000780000d */
[----:B------:R-:W-:-:S04]  /*0350*/  FMNMX3 R7, R7, R16, R15, !PT ;  /* 0x0000001007077276 */ /* 0x000fc8000780000f */
[----:B------:R-:W-:-:S04]  /*0360*/  FMNMX3 R7, R7, R18, R17, !PT ;  /* 0x0000001207077276 */ /* 0x000fc80007800011 */
[----:B------:R-:W-:-:S04]  /*0370*/  FMNMX3 R7, R7, R20, R19, !PT ;  /* 0x0000001407077276 */ /* 0x000fc80007800013 */
[----:B------:R-:W-:Y:S01]  /*0380*/  FMNMX3 R0, R7, R22, R21, !PT ;  /* 0x0000001607007276 */ /* 0x000fe20007800015 */
[----:B------:R-:W-:Y:S06]  /*0390*/  BRA.U UP1, `(.L_x_9) ;  /* 0xfffffffd01847547 */ /* 0x000fec000b83ffff */
.L_x_8:
[----:B------:R-:W-:Y:S05]  /*03a0*/  BRA.U !UP0, `(.L_x_7) ;  /* 0x0000000108bc7547 */ /* 0x000fea000b800000 */
[----:B------:R-:W0:Y:S01]  /*03b0*/  LDCU UR5, c[0x0][0x394] ;  /* 0x00007280ff0577ac */ /* 0x000e220008000800 */
[----:B------:R-:W-:Y:S02]  /*03c0*/  UISETP.GE.U32.AND UP0, UPT, UR8, 0x8, UPT ;  /* 0x000000080800788c */ /* 0x000fe4000bf06070 */
[----:B0-----:R-:W-:-:S04]  /*03d0*/  ULOP3.LUT UR6, UR5, 0x7, URZ, 0xc0, !UPT ;  /* 0x0000000705067892 */ /* 0x001fc8000f8ec0ff */
[----:B------:R-:W-:-:S03]  /*03e0*/  UISETP.NE.AND UP1, UPT, UR6, URZ, UPT ;  /* 0x000000ff0600728c */ /* 0x000fc6000bf25270 */
[----:B------:R-:W-:Y:S08]  /*03f0*/  BRA.U !UP0, `(.L_x_10) ;  /* 0x0000000108407547 */ /* 0x000ff0000b800000 */
[----:B------:R-:W0:Y:S01]  /*0400*/  LDC.64 R4, c[0x0][0x380] ;  /* 0x0000e000ff047b82 */ /* 0x000e220000000a00 */
[----:B------:R-:W-:-:S05]  /*0410*/  IADD3 R7, PT, PT, R3, UR4, RZ ;  /* 0x0000000403077c10 */ /* 0x000fca000fffe0ff */
[----:B0-----:R-:W-:-:S05]  /*0420*/  IMAD.WIDE R4, R7, 0x4, R4 ;  /* 0x0000000407047825 */ /* 0x001fca00078e0204 */
[----:B------:R-:W2:Y:S04]  /*0430*/  LDG.E R7, desc[UR12][R4.64] ;  /* 0x0000000c04077981 */ /* 0x000ea8000c1e1900 */
[----:B------:R-:W2:Y:S04]  /*0440*/  LDG.E R6, desc[UR12][R4.64+0x4] ;  /* 0x0000040c04067981 */ /* 0x000ea8000c1e1900 */
[----:B------:R-:W3:Y:S04]  /*0450*/  LDG.E R9, desc[UR12][R4.64+0x8] ;  /* 0x0000080c04097981 */ /* 0x000ee8000c1e1900 */
[----:B------:R-:W3:Y:S04]  /*0460*/  LDG.E R8, desc[UR12][R4.64+0xc] ;  /* 0x00000c0c04087981 */ /* 0x000ee8000c1e1900 */
[----:B------:R-:W4:Y:S04]  /*0470*/  LDG.E R11, desc[UR12][R4.64+0x10] ;  /* 0x0000100c040b7981 */ /* 0x000f28000c1e1900 */
[----:B------:R-:W4:Y:S04]  /*0480*/  LDG.E R10, desc[UR12][R4.64+0x14] ;  /* 0x0000140c040a7981 */ /* 0x000f28000c1e1900 */
[----:B------:R-:W5:Y:S04]  /*0490*/  LDG.E R13, desc[UR12][R4.64+0x18] ;  /* 0x0000180c040d7981 */ /* 0x000f68000c1e1900 */
[----:B------:R-:W5:Y:S01]  /*04a0*/  LDG.E R12, desc[UR12][R4.64+0x1c] ;  /* 0x00001c0c040c7981 */ /* 0x000f62000c1e1900 */
[----:B------:R-:W-:Y:S01]  /*04b0*/  UIADD3 UR4, UPT, UPT, UR4, 0x8, URZ ;  /* 0x0000000804047890 */ /* 0x000fe2000fffe0ff */
[----:B--2---:R-:W-:-:S04]  /*04c0*/  FMNMX3 R6, R0, R7, R6, !PT ;  /* 0x0000000700067276 */ /* 0x004fc80007800006 */
[----:B---3--:R-:W-:-:S04]  /*04d0*/  FMNMX3 R6, R6, R9, R8, !PT ;  /* 0x0000000906067276 */ /* 0x008fc80007800008 */
[----:B----4-:R-:W-:-:S04]  /*04e0*/  FMNMX3 R6, R6, R11, R10, !PT ;  /* 0x0000000b06067276 */ /* 0x010fc8000780000a */
[----:B-----5:R-:W-:-:S07]  /*04f0*/  FMNMX3 R0, R6, R13, R12, !PT ;  /* 0x0000000d06007276 */ /* 0x020fce000780000c */
.L_x_10:
[----:B------:R-:W-:Y:S05]  /*0500*/  BRA.U !UP1, `(.L_x_7) ;  /* 0x0000000109647547 */ /* 0x000fea000b800000 */
[----:B------:R-:W-:Y:S02]  /*0510*/  UISETP.GE.U32.AND UP0, UPT, UR6, 0x4, UPT ;  /* 0x000000040600788c */ /* 0x000fe4000bf06070 */
[----:B------:R-:W-:-:S04]  /*0520*/  ULOP3.LUT UR5, UR5, 0x3, URZ, 0xc0, !UPT ;  /* 0x0000000305057892 */ /* 0x000fc8000f8ec0ff */
        /* <DEDUP_REMOVED lines=8> */
[----:B------:R-:W3:Y:S01]  /*05b0*/  LDG.E R8, desc[UR12][R4.64+0xc] ;  /* 0x00000c0c04087981 */ /* 0x000ee2000c1e1900 */
[----:B------:R-:W-:Y:S01]  /*05c0*/  UIADD3 UR4, UPT, UPT, UR4, 0x4, URZ ;  /* 0x0000000404047890 */ /* 0x000fe2000fffe0ff */
[----:B--2---:R-:W-:-:S04]  /*05d0*/  FMNMX3 R0, R0, R7, R6, !PT ;  /* 0x0000000700007276 */ /* 0x004fc80007800006 */
[----:B---3--:R-:W-:-:S07]  /*05e0*/  FMNMX3 R0, R0, R9, R8, !PT ;  /* 0x0000000900007276 */ /* 0x008fce0007800008 */
.L_x_11:
[----:B------:R-:W-:Y:S05]  /*05f0*/  BRA.U !UP1, `(.L_x_7) ;  /* 0x0000000109287547 */ /* 0x000fea000b800000 */
[----:B------:R-:W0:Y:S01]  /*0600*/  LDC.64 R6, c[0x0][0x380] ;  /* 0x0000e000ff067b82 */ /* 0x000e220000000a00 */
[----:B------:R-:W-:Y:S01]  /*0610*/  IADD3 R3, PT, PT, R3, UR4, RZ ;  /* 0x0000000403037c10 */ /* 0x000fe2000fffe0ff */
[----:B------:R-:W-:-:S12]  /*0620*/  UIADD3 UR5, UPT, UPT, -UR5, URZ, URZ ;  /* 0x000000ff05057290 */ /* 0x000fd8000fffe1ff */
.L_x_12:
[----:B0-----:R-:W-:-:S06]  /*0630*/  IMAD.WIDE R4, R3, 0x4, R6 ;  /* 0x0000000403047825 */ /* 0x001fcc00078e0206 */
[----:B------:R-:W2:Y:S01]  /*0640*/  LDG.E R5, desc[UR12][R4.64] ;  /* 0x0000000c04057981 */ /* 0x000ea2000c1e1900 */
[----:B------:R-:W-:Y:S01]  /*0650*/  UIADD3 UR5, UPT, UPT, UR5, 0x1, URZ ;  /* 0x0000000105057890 */ /* 0x000fe2000fffe0ff */
[----:B------:R-:W-:-:S03]  /*0660*/  IADD3 R3, PT, PT, R3, 0x1, RZ ;  /* 0x0000000103037810 */ /* 0x000fc60007ffe0ff */
[----:B------:R-:W-:Y:S01]  /*0670*/  UISETP.NE.AND UP0, UPT, UR5, URZ, UPT ;  /* 0x000000ff0500728c */ /* 0x000fe2000bf05270 */
[----:B--2---:R-:W-:-:S08]  /*0680*/  FMNMX R0, R5, R0, !PT ;  /* 0x0000000005007209 */ /* 0x004fd00007800000 */
[----:B------:R-:W-:Y:S05]  /*0690*/  BRA.U UP0, `(.L_x_12) ;  /* 0xfffffffd00e47547 */ /* 0x000fea000b83ffff */
.L_x_7:
[----:B------:R-:W0:Y:S01]  /*06a0*/  LDCU UR5, c[0x0][0x394] ;  /* 0x00007280ff0577ac */ /* 0x000e220008000800 */
[----:B------:R-:W-:Y:S01]  /*06b0*/  HFMA2 R3, -RZ, RZ, 0, 0 ;  /* 0x00000000ff037431 */ /* 0x000fe200000001ff */
[----:B0-----:R-:W-:-:S09]  /*06c0*/  UISETP.GE.AND UP0, UPT, UR5, 0x1, UPT ;  /* 0x000000010500788c */ /* 0x001fd2000bf06270 */
[----:B------:R-:W-:Y:S05]  /*06d0*/  BRA.U !UP0, `(.L_x_13) ;  /* 0x0000000d08cc7547 */ /* 0x000fea000b800000 */
[----:B------:R-:W-:Y:S02]  /*06e0*/  UISETP.GE.U32.AND UP1, UPT, UR5, 0x8, UPT ;  /* 0x000000080500788c */ /* 0x000fe4000bf26070 */
[----:B------:R-:W-:Y:S01]  /*06f0*/  IMAD R8, R2, UR5, RZ ;  /* 0x0000000502087c24 */ /* 0x000fe2000f8e02ff */
[----:B------:R-:W-:Y:S01]  /*0700*/  ULOP3.LUT UR14, UR5, 0x7, URZ, 0xc0, !UPT ;  /* 0x00000007050e7892 */ /* 0x000fe2000f8ec0ff */
[----:B------:R-:W-:Y:S01]  /*0710*/  MOV R3, RZ ;  /* 0x000000ff00037202 */ /* 0x000fe20000000f00 */
[----:B------:R-:W-:Y:S02]  /*0720*/  UMOV UR4, URZ ;  /* 0x000000ff00047c82 */ /* 0x000fe40008000000 */
[----:B------:R-:W-:Y:S02]  /*0730*/  UISETP.NE.AND UP0, UPT, UR14, URZ, UPT ;  /* 0x000000ff0e00728c */ /* 0x000fe4000bf05270 */
[----:B------:R-:W-:Y:S09]  /*0740*/  BRA.U !UP1, `(.L_x_14) ;  /* 0x0000000509d47547 */ /* 0x000ff2000b800000 */
[----:B------:R-:W0:Y:S01]  /*0750*/  LDCU.128 UR8, c[0x0][0x380] ;  /* 0x00007000ff0877ac */ /* 0x000e220008000c00 */
[----:B------:R-:W-:Y:S02]  /*0760*/  MOV R3, RZ ;  /* 0x000000ff00037202 */ /* 0x000fe40000000f00 */
[----:B------:R-:W-:Y:S01]  /*0770*/  MOV R9, R8 ;  /* 0x0000000800097202 */ /* 0x000fe20000000f00 */
[----:B------:R-:W-:Y:S02]  /*0780*/  ULOP3.LUT UR4, UR5, 0x7ffffff8, URZ, 0xc0, !UPT ;  /* 0x7ffffff805047892 */ /* 0x000fe4000f8ec0ff */
[----:B0-----:R-:W-:Y:S02]  /*0790*/  UIADD3 UR7, UP1, UPT, UR8, 0x10, URZ ;  /* 0x0000001008077890 */ /* 0x001fe4000ff3e0ff */
[----:B------:R-:W-:Y:S02]  /*07a0*/  UIADD3 UR5, UP2, UPT, UR10, 0x10, URZ ;  /* 0x000000100a057890 */ /* 0x000fe4000ff5e0ff */
[----:B------:R-:W-:-:S02]  /*07b0*/  UIADD3 UR10, UPT, UPT, -UR4, URZ, URZ ;  /* 0x000000ff040a7290 */ /* 0x000fc4000fffe1ff */
[----:B------:R-:W-:Y:S02]  /*07c0*/  UIADD3.X UR8, UPT, UPT, URZ, UR9, URZ, UP1, !UPT ;  /* 0x00000009ff087290 */ /* 0x000fe40008ffe4ff */
[----:B------:R-:W-:-:S12]  /*07d0*/  UIADD3.X UR6, UPT, UPT, URZ, UR11, URZ, UP2, !UPT ;  /* 0x0000000bff067290 */ /* 0x000fd800097fe4ff */
.L_x_15:
[----:B------:R-:W-:Y:S02]  /*07e0*/  MOV R4, UR7 ;  /* 0x0000000700047c02 */ /* 0x000fe40008000f00 */
[----:B------:R-:W-:-:S03]  /*07f0*/  MOV R5, UR8 ;  /* 0x0000000800057c02 */ /* 0x000fc60008000f00 */
[----:B------:R-:W-:-:S05]  /*0800*/  IMAD.WIDE R4, R9, 0x4, R4 ;  /* 0x0000000409047825 */ /* 0x000fca00078e0204 */
[----:B-1----:R-:W2:Y:S01]  /*0810*/  LDG.E R7, desc[UR12][R4.64+-0x10] ;  /* 0xfffff00c04077981 */ /* 0x002ea2000c1e1900 */
[----:B------:R-:W-:Y:S01]  /*0820*/  HFMA2 R10, -RZ, RZ, 0.96630859375, -0.0022525787353515625 ;  /* 0x3bbb989dff0a7431 */ /* 0x000fe200000001ff */
[----:B------:R-:W-:Y:S01]  /*0830*/  MOV R11, 0x437c0000 ;  /* 0x437c0000000b7802 */ /* 0x000fe20000000f00 */
[----:B--2---:R-:W-:-:S04]  /*0840*/  FADD R7, R7, -R0 ;  /* 0x8000000007077221 */ /* 0x004fc80000000000 */
[----:B------:R-:W-:-:S04]  /*0850*/  FFMA.SAT R6, R7, R10, 0.5 ;  /* 0x3f00000007067423 */ /* 0x000fc8000000200a */
[----:B------:R-:W-:-:S04]  /*0860*/  FFMA.RM R12, R6, R11, 12582913 ;  /* 0x4b400001060c7423 */ /* 0x000fc8000000400b */
[C---:B------:R-:W-:Y:S01]  /*0870*/  FADD R6, R12.reuse, -12583039 ;  /* 0xcb40007f0c067421 */ /* 0x040fe20000000000 */
[----:B------:R-:W-:-:S03]  /*0880*/  SHF.L.U32 R12, R12, 0x17, RZ ;  /* 0x000000170c0c7819 */ /* 0x000fc600000006ff */
[----:B------:R-:W-:-:S04]  /*0890*/  FFMA R6, R7, 1.4426950216293334961, -R6 ;  /* 0x3fb8aa3b07067823 */ /* 0x000fc80000000806 */
[----:B------:R-:W-:Y:S01]  /*08a0*/  FFMA R13, R7, 1.925963033500011079e-08, R6 ;  /* 0x32a57060070d7823 */ /* 0x000fe20000000006 */
[----:B------:R-:W-:Y:S02]  /*08b0*/  MOV R6, UR5 ;  /* 0x0000000500067c02 */ /* 0x000fe40008000f00 */
[----:B------:R-:W-:-:S03]  /*08c0*/  MOV R7, UR6 ;  /* 0x0000000600077c02 */ /* 0x000fc60008000f00 */
[----:B------:R-:W0:Y:S01]  /*08d0*/  MUFU.EX2 R13, R13 ;  /* 0x0000000d000d7308 */ /* 0x000e220000000800 */
[----:B------:R-:W-:-:S04]  /*08e0*/  IMAD.WIDE R6, R9, 0x4, R6 ;  /* 0x0000000409067825 */ /* 0x000fc800078e0206 */
[----:B0-----:R-:W-:-:S05]  /*08f0*/  FMUL R12, R12, R13 ;  /* 0x0000000d0c0c7220 */ /* 0x001fca0000400000 */
[----:B------:R0:W-:Y:S04]  /*0900*/  STG.E desc[UR12][R6.64+-0x10], R12 ;  /* 0xfffff00c06007986 */ /* 0x0001e8000c10190c */
[----:B------:R-:W2:Y:S02]  /*0910*/  LDG.E R15, desc[UR12][R4.64+-0xc] ;  /* 0xfffff40c040f7981 */ /* 0x000ea4000c1e1900 */
[----:B--2---:R-:W-:-:S04]  /*0920*/  FADD R15, R15, -R0 ;  /* 0x800000000f0f7221 */ /* 0x004fc80000000000 */
[----:B------:R-:W-:-:S04]  /*0930*/  FFMA.SAT R14, R15, R10, 0.5 ;  /* 0x3f0000000f0e7423 */ /* 0x000fc8000000200a */
[----:B------:R-:W-:-:S04]  /*0940*/  FFMA.RM R14, R14, R11, 12582913 ;  /* 0x4b4000010e0e7423 */ /* 0x000fc8000000400b */
[C---:B------:R-:W-:Y:S01]  /*0950*/  FADD R16, R14.reuse, -12583039 ;  /* 0xcb40007f0e107421 */ /* 0x040fe20000000000 */
[----:B------:R-:W-:-:S03]  /*0960*/  SHF.L.U32 R13, R14, 0x17, RZ ;  /* 0x000000170e0d7819 */ /* 0x000fc600000006ff */
[----:B------:R-:W-:-:S04]  /*0970*/  FFMA R16, R15, 1.4426950216293334961, -R16 ;  /* 0x3fb8aa3b0f107823 */ /* 0x000fc80000000810 */
[----:B------:R-:W-:-:S06]  /*0980*/  FFMA R16, R15, 1.925963033500011079e-08, R16 ;  /* 0x32a570600f107823 */ /* 0x000fcc0000000010 */
[----:B------:R-:W1:Y:S02]  /*0990*/  MUFU.EX2 R16, R16 ;  /* 0x0000001000107308 */ /* 0x000e640000000800 */
[----:B-1----:R-:W-:-:S05]  /*09a0*/  FMUL R13, R13, R16 ;  /* 0x000000100d0d7220 */ /* 0x002fca0000400000 */
[----:B------:R1:W-:Y:S04]  /*09b0*/  STG.E desc[UR12][R6.64+-0xc], R13 ;  /* 0xfffff40d06007986 */ /* 0x0003e8000c10190c */
[----:B------:R-:W2:Y:S02]  /*09c0*/  LDG.E R15, desc[UR12][R4.64+-0x8] ;  /* 0xfffff80c040f7981 */ /* 0x000ea4000c1e1900 */
[----:B--2---:R-:W-:-:S04]  /*09d0*/  FADD R15, R15, -R0 ;  /* 0x800000000f0f7221 */ /* 0x004fc80000000000 */
[----:B------:R-:W-:-:S04]  /*09e0*/  FFMA.SAT R14, R15, R10, 0.5 ;  /* 0x3f0000000f0e7423 */ /* 0x000fc8000000200a */
[----:B------:R-:W-:-:S04]  /*09f0*/  FFMA.RM R14, R14, R11, 12582913 ;  /* 0x4b4000010e0e7423 */ /* 0x000fc8000000400b */
[----:B------:R-:W-:-:S04]  /*0a00*/  FADD R18, R14, -12583039 ;  /* 0xcb40007f0e127421 */ /* 0x000fc80000000000 */
[----:B------:R-:W-:-:S04]  /*0a10*/  FFMA R18, R15, 1.4426950216293334961, -R18 ;  /* 0x3fb8aa3b0f127823 */ /* 0x000fc80000000812 */
[----:B------:R-:W-:Y:S01]  /*0a20*/  FFMA R18, R15, 1.925963033500011079e-08, R18 ;  /* 0x32a570600f127823 */ /* 0x000fe20000000012 */
[----:B------:R-:W-:-:S05]  /*0a30*/  SHF.L.U32 R15, R14, 0x17, RZ ;  /* 0x000000170e0f7819 */ /* 0x000fca00000006ff */
[----:B------:R-:W2:Y:S02]  /*0a40*/  MUFU.EX2 R18, R18 ;  /* 0x0000001200127308 */ /* 0x000ea40000000800 */
[----:B--2---:R-:W-:-:S05]  /*0a50*/  FMUL R15, R15, R18 ;  /* 0x000000120f0f7220 */ /* 0x004fca0000400000 */
        /* <DEDUP_REMOVED lines=45> */
[----:B------:R-:W2:Y:S01]  /*0d30*/  LDG.E R5, desc[UR12][R4.64+0xc] ;  /* 0x00000c0c04057981 */ /* 0x000ea2000c1e1900 */
[----:B0-----:R-:W-:Y:S01]  /*0d40*/  FADD R12, R12, R3 ;  /* 0x000000030c0c7221 */ /* 0x001fe20000000000 */
[----:B------:R-:W-:Y:S01]  /*0d50*/  UIADD3 UR10, UPT, UPT, UR10, 0x8, URZ ;  /* 0x000000080a0a7890 */ /* 0x000fe2000fffe0ff */
[----:B------:R-:W-:Y:S02]  /*0d60*/  IADD3 R9, PT, PT, R9, 0x8, RZ ;  /* 0x0000000809097810 */ /* 0x000fe40007ffe0ff */
[----:B------:R-:W-:Y:S01]  /*0d70*/  FADD R12, R12, R13 ;  /* 0x0000000d0c0c7221 */ /* 0x000fe20000000000 */
[----:B------:R-:W-:-:S03]  /*0d80*/  UISETP.NE.AND UP1, UPT, UR10, URZ, UPT ;  /* 0x000000ff0a00728c */ /* 0x000fc6000bf25270 */
[----:B------:R-:W-:-:S04]  /*0d90*/  FADD R12, R12, R15 ;  /* 0x0000000f0c0c7221 */ /* 0x000fc80000000000 */
[----:B------:R-:W-:-:S04]  /*0da0*/  FADD R12, R12, R17 ;  /* 0x000000110c0c7221 */ /* 0x000fc80000000000 */
[----:B------:R-:W-:-:S04]  /*0db0*/  FADD R12, R12, R19 ;  /* 0x000000130c0c7221 */ /* 0x000fc80000000000 */
[----:B------:R-:W-:-:S04]  /*0dc0*/  FADD R12, R12, R21 ;  /* 0x000000150c0c7221 */ /* 0x000fc80000000000 */
[----:B------:R-:W-:Y:S01]  /*0dd0*/  FADD R12, R12, R23 ;  /* 0x000000170c0c7221 */ /* 0x000fe20000000000 */
[----:B--2---:R-:W-:-:S04]  /*0de0*/  FADD R25, R5, -R0 ;  /* 0x8000000005197221 */ /* 0x004fc80000000000 */
[----:B------:R-:W-:-:S04]  /*0df0*/  FFMA.SAT R10, R25, R10, 0.5 ;  /* 0x3f000000190a7423 */ /* 0x000fc8000000200a */
[----:B------:R-:W-:-:S04]  /*0e00*/  FFMA.RM R10, R10, R11, 12582913 ;  /* 0x4b4000010a0a7423 */ /* 0x000fc8000000400b */
[C---:B------:R-:W-:Y:S01]  /*0e10*/  FADD R14, R10.reuse, -12583039 ;  /* 0xcb40007f0a0e7421 */ /* 0x040fe20000000000 */
[----:B------:R-:W-:-:S03]  /*0e20*/  SHF.L.U32 R10, R10, 0x17, RZ ;  /* 0x000000170a0a7819 */ /* 0x000fc600000006ff */
[----:B------:R-:W-:-:S04]  /*0e30*/  FFMA R14, R25, 1.4426950216293334961, -R14 ;  /* 0x3fb8aa3b190e7823 */ /* 0x000fc8000000080e */
[----:B------:R-:W-:-:S04]  /*0e40*/  FFMA R14, R25, 1.925963033500011079e-08, R14 ;  /* 0x32a57060190e7823 */ /* 0x000fc8000000000e */
[----:B------:R-:W0:Y:S02]  /*0e50*/  MUFU.EX2 R11, R14 ;  /* 0x0000000e000b7308 */ /* 0x000e240000000800 */
[----:B0-----:R-:W-:-:S04]  /*0e60*/  FMUL R11, R10, R11 ;  /* 0x0000000b0a0b7220 */ /* 0x001fc80000400000 */
[----:B------:R-:W-:Y:S01]  /*0e70*/  FADD R3, R12, R11 ;  /* 0x0000000b0c037221 */ /* 0x000fe20000000000 */
[----:B------:R1:W-:Y:S01]  /*0e80*/  STG.E desc[UR12][R6.64+0xc], R11 ;  /* 0x00000c0b06007986 */ /* 0x0003e2000c10190c */
[----:B------:R-:W-:Y:S05]  /*0e90*/  BRA.U UP1, `(.L_x_15) ;  /* 0xfffffff901507547 */ /* 0x000fea000b83ffff */
.L_x_14:
[----:B------:R-:W-:Y:S05]  /*0ea0*/  BRA.U !UP0, `(.L_x_13) ;  /* 0x0000000508d87547 */ /* 0x000fea000b800000 */
[----:B------:R-:W0:Y:S01]  /*0eb0*/  LDCU UR5, c[0x0][0x394] ;  /* 0x00007280ff0577ac */ /* 0x000e220008000800 */
[----:B------:R-:W-:Y:S02]  /*0ec0*/  UISETP.GE.U32.AND UP0, UPT, UR14, 0x4, UPT ;  /* 0x000000040e00788c */ /* 0x000fe4000bf06070 */
[----:B0-----:R-:W-:-:S04]  /*0ed0*/  ULOP3.LUT UR6, UR5, 0x3, URZ, 0xc0, !UPT ;  /* 0x0000000305067892 */ /* 0x001fc8000f8ec0ff */
[----:B------:R-:W-:-:S03]  /*0ee0*/  UISETP.NE.AND UP1, UPT, UR6, URZ, UPT ;  /* 0x000000ff0600728c */ /* 0x000fc6000bf25270 */
[----:B------:R-:W-:Y:S08]  /*0ef0*/  BRA.U !UP0, `(.L_x_16) ;  /* 0x0000000108e07547 */ /* 0x000ff0000b800000 */
[----:B------:R-:W0:Y:S01]  /*0f00*/  LDC.64 R4, c[0x0][0x380] ;  /* 0x0000e000ff047b82 */ /* 0x000e220000000a00 */
[----:B-1----:R-:W-:-:S05]  /*0f10*/  IADD3 R11, PT, PT, R8, UR4, RZ ;  /* 0x00000004080b7c10 */ /* 0x002fca000fffe0ff */
[----:B0-----:R-:W-:-:S05]  /*0f20*/  IMAD.WIDE R4, R11, 0x4, R4 ;  /* 0x000000040b047825 */ /* 0x001fca00078e0204 */
[----:B------:R-:W2:Y:S01]  /*0f30*/  LDG.E R7, desc[UR12][R4.64] ;  /* 0x0000000c04077981 */ /* 0x000ea2000c1e1900 */
[----:B------:R-:W-:Y:S01]  /*0f40*/  HFMA2 R9, -RZ, RZ, 0.96630859375, -0.0022525787353515625 ;  /* 0x3bbb989dff097431 */ /* 0x000fe200000001ff */
[----:B------:R-:W-:Y:S01]  /*0f50*/  MOV R10, 0x437c0000 ;  /* 0x437c0000000a7802 */ /* 0x000fe20000000f00 */
[----:B--2---:R-:W-:-:S04]  /*0f60*/  FADD R12, R7, -R0 ;  /* 0x80000000070c7221 */ /* 0x004fc80000000000 */
[----:B------:R-:W-:-:S04]  /*0f70*/  FFMA.SAT R7, R12, R9, 0.5 ;  /* 0x3f0000000c077423 */ /* 0x000fc80000002009 */
[----:B------:R-:W-:Y:S02]  /*0f80*/  FFMA.RM R13, R7, R10, 12582913 ;  /* 0x4b400001070d7423 */ /* 0x000fe4000000400a */
[----:B------:R-:W0:Y:S02]  /*0f90*/  LDC.64 R6, c[0x0][0x388] ;  /* 0x0000e200ff067b82 */ /* 0x000e240000000a00 */
[C---:B------:R-:W-:Y:S01]  /*0fa0*/  FADD R15, R13.reuse, -12583039 ;  /* 0xcb40007f0d0f7421 */ /* 0x040fe20000000000 */
[----:B------:R-:W-:-:S03]  /*0fb0*/  SHF.L.U32 R13, R13, 0x17, RZ ;  /* 0x000000170d0d7819 */ /* 0x000fc600000006ff */
[----:B------:R-:W-:-:S04]  /*0fc0*/  FFMA R15, R12, 1.4426950216293334961, -R15 ;  /* 0x3fb8aa3b0c0f7823 */ /* 0x000fc8000000080f */
[----:B------:R-:W-:-:S04]  /*0fd0*/  FFMA R15, R12, 1.925963033500011079e-08, R15 ;  /* 0x32a570600c0f7823 */ /* 0x000fc8000000000f */
[----:B------:R-:W1:Y:S01]  /*0fe0*/  MUFU.EX2 R12, R15 ;  /* 0x0000000f000c7308 */ /* 0x000e620000000800 */
[----:B0-----:R-:W-:-:S04]  /*0ff0*/  IMAD.WIDE R6, R11, 0x4, R6 ;  /* 0x000000040b067825 */ /* 0x001fc800078e0206 */
[----:B-1----:R-:W-:-:S05]  /*1000*/  FMUL R11, R13, R12 ;  /* 0x0000000c0d0b7220 */ /* 0x002fca0000400000 */
        /* <DEDUP_REMOVED lines=8> */
[----:B------:R-:W-:-:S04]  /*1090*/  FFMA R17, R12, 1.925963033500011079e-08, R17 ;  /* 0x32a570600c117823 */ /* 0x000fc80000000011 */
[----:B------:R-:W1:Y:S02]  /*10a0*/  MUFU.EX2 R12, R17 ;  /* 0x00000011000c7308 */ /* 0x000e640000000800 */
        /* <DEDUP_REMOVED lines=13> */
[----:B------:R1:W2:Y:S01]  /*1180*/  LDG.E R5, desc[UR12][R4.64+0xc] ;  /* 0x00000c0c04057981 */ /* 0x0002a2000c1e1900 */
[----:B------:R-:W-:Y:S01]  /*1190*/  UIADD3 UR4, UPT, UPT, UR4, 0x4, URZ ;  /* 0x0000000404047890 */ /* 0x000fe2000fffe0ff */
[----:B-1----:R-:W-:-:S04]  /*11a0*/  FADD R4, R3, R11 ;  /* 0x0000000b03047221 */ /* 0x002fc80000000000 */
        /* <DEDUP_REMOVED lines=10> */
[----:B-1----:R-:W-:-:S04]  /*1250*/  FMUL R9, R9, R10 ;  /* 0x0000000a09097220 */ /* 0x002fc80000400000 */
[----:B------:R-:W-:Y:S01]  /*1260*/  FADD R3, R4, R9 ;  /* 0x0000000904037221 */ /* 0x000fe20000000000 */
[----:B------:R0:W-:Y:S06]  /*1270*/  STG.E desc[UR12][R6.64+0xc], R9 ;  /* 0x00000c0906007986 */ /* 0x0001ec000c10190c */
.L_x_16:
[----:B------:R-:W-:Y:S05]  /*1280*/  BRA.U !UP1, `(.L_x_13) ;  /* 0x0000000109e07547 */ /* 0x000fea000b800000 */
[----:B------:R-:W-:Y:S02]  /*1290*/  UISETP.NE.AND UP0, UPT, UR6, 0x1, UPT ;  /* 0x000000010600788c */ /* 0x000fe4000bf05270 */
[----:B------:R-:W-:-:S04]  /*12a0*/  ULOP3.LUT UR5, UR5, 0x1, URZ, 0xc0, !UPT ;  /* 0x0000000105057892 */ /* 0x000fc8000f8ec0ff */
[----:B------:R-:W-:-:S03]  /*12b0*/  UISETP.NE.U32.AND UP1, UPT, UR5, 0x1, UPT ;  /* 0x000000010500788c */ /* 0x000fc6000bf25070 */
[----:B------:R-:W-:Y:S08]  /*12c0*/  BRA.U !UP0, `(.L_x_17) ;  /* 0x0000000108807547 */ /* 0x000ff0000b800000 */
[----:B------:R-:W2:Y:S01]  /*12d0*/  LDC.64 R4, c[0x0][0x380] ;  /* 0x0000e000ff047b82 */ /* 0x000ea20000000a00 */
[----:B01----:R-:W-:-:S05]  /*12e0*/  IADD3 R11, PT, PT, R8, UR4, RZ ;  /* 0x00000004080b7c10 */ /* 0x003fca000fffe0ff */
[----:B--2---:R-:W-:-:S05]  /*12f0*/  IMAD.WIDE R4, R11, 0x4, R4 ;  /* 0x000000040b047825 */ /* 0x004fca00078e0204 */
        /* <DEDUP_REMOVED lines=15> */
[----:B------:R-:W3:Y:S01]  /*13f0*/  LDG.E R5, desc[UR12][R4.64+0x4] ;  /* 0x0000040c04057981 */ /* 0x000ee2000c1e1900 */
[----:B------:R-:W-:Y:S01]  /*1400*/  FADD R3, R3, R9 ;  /* 0x0000000903037221 */ /* 0x000fe20000000000 */
[----:B------:R-:W-:Y:S01]  /*1410*/  UIADD3 UR4, UPT, UPT, UR4, 0x2, URZ ;  /* 0x0000000204047890 */ /* 0x000fe2000fffe0ff */
[----:B---3--:R-:W-:-:S04]  /*1420*/  FADD R10, R5, -R0 ;  /* 0x80000000050a7221 */ /* 0x008fc80000000000 */
        /* <DEDUP_REMOVED lines=9> */
[----:B------:R2:W-:Y:S06]  /*14c0*/  STG.E desc[UR12][R6.64+0x4], R10 ;  /* 0x0000040a06007986 */ /* 0x0005ec000c10190c */
.L_x_17:
[----:B------:R-:W-:Y:S05]  /*14d0*/  BRA.U UP1, `(.L_x_13) ;  /* 0x00000001014c7547 */ /* 0x000fea000b800000 */
[----:B------:R-:W3:Y:S01]  /*14e0*/  LDC.64 R4, c[0x0][0x380] ;  /* 0x0000e000ff047b82 */ /* 0x000ee20000000a00 */
[----:B0-2---:R-:W-:-:S05]  /*14f0*/  IADD3 R9, PT, PT, R8, UR4, RZ ;  /* 0x0000000408097c10 */ /* 0x005fca000fffe0ff */
[----:B---3--:R-:W-:-:S06]  /*1500*/  IMAD.WIDE R4, R9, 0x4, R4 ;  /* 0x0000000409047825 */ /* 0x008fcc00078e0204 */
[----:B------:R-:W2:Y:S01]  /*1510*/  LDG.E R5, desc[UR12][R4.64] ;  /* 0x0000000c04057981 */ /* 0x000ea2000c1e1900 */
[----:B-1----:R-:W-:Y:S01]  /*1520*/  HFMA2 R7, -RZ, RZ, 0.96630859375, -0.0022525787353515625 ;  /* 0x3bbb989dff077431 */ /* 0x002fe200000001ff */
        /* <DEDUP_REMOVED lines=8> */
[----:B------:R-:W-:-:S06]  /*15b0*/  FFMA R11, R0, 1.925963033500011079e-08, R11 ;  /* 0x32a57060000b7823 */ /* 0x000fcc000000000b */
[----:B------:R-:W1:Y:S01]  /*15c0*/  MUFU.EX2 R11, R11 ;  /* 0x0000000b000b7308 */ /* 0x000e620000000800 */
[----:B0-----:R-:W-:-:S04]  /*15d0*/  IMAD.WIDE R4, R9, 0x4, R6 ;  /* 0x0000000409047825 */ /* 0x001fc800078e0206 */
[----:B-1----:R-:W-:-:S04]  /*15e0*/  FMUL R8, R8, R11 ;  /* 0x0000000b08087220 */ /* 0x002fc80000400000 */
[----:B------:R-:W-:Y:S01]  /*15f0*/  FADD R3, R3, R8 ;  /* 0x0000000803037221 */ /* 0x000fe20000000000 */
[----:B------:R3:W-:Y:S06]  /*1600*/  STG.E desc[UR12][R4.64], R8 ;  /* 0x0000000804007986 */ /* 0x0007ec000c10190c */
.L_x_13:
[----:B---3--:R-:W3:Y:S02]  /*1610*/  LDC R5, c[0x0][0x394] ;  /* 0x0000e500ff057b82 */ /* 0x008ee40000000800 */
[----:B---3--:R-:W-:-:S13]  /*1620*/  ISETP.GE.AND P0, PT, R5, 0x1, PT ;  /* 0x000000010500780c */ /* 0x008fda0003f06270 */
[----:B------:R-:W-:Y:S05]  /*1630*/  @!P0 EXIT ;  /* 0x000000000000894d */ /* 0x000fea0003800000 */
[C---:B------:R-:W-:Y:S01]  /*1640*/  ISETP.GE.U32.AND P0, PT, R5.reuse, 0x10, PT ;  /* 0x000000100500780c */ /* 0x040fe20003f06070 */
[----:B012---:R-:W-:Y:S02]  /*1650*/  HFMA2 R7, -RZ, RZ, 0, 0 ;  /* 0x00000000ff077431 */ /* 0x007fe400000001ff */
[----:B------:R-:W-:Y:S01]  /*1660*/  IMAD R2, R2, R5, RZ ;  /* 0x0000000502027224 */ /* 0x000fe200078e02ff */
[----:B------:R-:W-:-:S09]  /*1670*/  LOP3.LUT R11, R5, 0xf, RZ, 0xc0, !PT ;  /* 0x0000000f050b7812 */ /* 0x000fd200078ec0ff */
[----:B------:R-:W-:Y:S05]  /*1680*/  @!P0 BRA `(.L_x_18) ;  /* 0x0000001000108947 */ /* 0x000fea0003800000 */
[----:B------:R-:W0:Y:S01]  /*1690*/  LDCU.64 UR4, c[0x0][0x388] ;  /* 0x00007100ff0477ac */ /* 0x000e220008000a00 */
[----:B------:R-:W-:Y:S02]  /*16a0*/  LOP3.LUT R7, R5, 0x7ffffff0, RZ, 0xc0, !PT ;  /* 0x7ffffff005077812 */ /* 0x000fe400078ec0ff */
[----:B------:R-:W-:Y:S02]  /*16b0*/  MOV R6, R2 ;  /* 0x0000000200067202 */ /* 0x000fe40000000f00 */
[----:B------:R-:W-:Y:S01]  /*16c0*/  IADD3 R8, PT, PT, -R7, RZ, RZ ;  /* 0x000000ff07087210 */ /* 0x000fe20007ffe1ff */
[----:B0-----:R-:W-:-:S04]  /*16d0*/  UIADD3 UR4, UP0, UPT, UR4, 0x20, URZ ;  /* 0x0000002004047890 */ /* 0x001fc8000ff1e0ff */
[----:B------:R-:W-:-:S12]  /*16e0*/  UIADD3.X UR5, UPT, UPT, URZ, UR5, URZ, UP0, !UPT ;  /* 0x00000005ff057290 */ /* 0x000fd800087fe4ff */
.L_x_51:
[----:B0-----:R-:W-:Y:S02]  /*16f0*/  MOV R4, UR4 ;  /* 0x0000000400047c02 */ /* 0x001fe40008000f00 */
[----:B------:R-:W-:-:S03]  /*1700*/  MOV R5, UR5 ;  /* 0x0000000500057c02 */ /* 0x000fc60008000f00 */
[----:B------:R-:W-:-:S05]  /*1710*/  IMAD.WIDE R4, R6, 0x4, R4 ;  /* 0x0000000406047825 */ /* 0x000fca00078e0204 */
[----:B------:R-:W2:Y:S01]  /*1720*/  LDG.E R0, desc[UR12][R4.64+-0x20] ;  /* 0xffffe00c04007981 */ /* 0x000ea2000c1e1900 */
[----:B------:R-:W0:Y:S01]  /*1730*/  MUFU.RCP R10, R3 ;  /* 0x00000003000a7308 */ /* 0x000e220000001000 */
[----:B------:R-:W-:Y:S01]  /*1740*/  IADD3 R8, PT, PT, R8, 0x10, RZ ;  /* 0x0000001008087810 */ /* 0x000fe20007ffe0ff */
[----:B------:R-:W-:Y:S03]  /*1750*/  BSSY.RECONVERGENT B2, `(.L_x_19) ;  /* 0x000000b000027945 */ /* 0x000fe60003800200 */
[----:B------:R-:W-:Y:S01]  /*1760*/  ISETP.NE.AND P2, PT, R8, RZ, PT ;  /* 0x000000ff0800720c */ /* 0x000fe20003f45270 */
[----:B0-----:R-:W-:-:S04]  /*1770*/  FFMA R9, R10, -R3, 1 ;  /* 0x3f8000000a097423 */ /* 0x001fc80000000803 */
[----:B------:R-:W-:Y:S01]  /*1780*/  FFMA R9, R10, R9, R10 ;  /* 0x000000090a097223 */ /* 0x000fe2000000000a */
[----:B--2---:R-:W0:Y:S03]  /*1790*/  FCHK P0, R0, R3 ;  /* 0x0000000300007302 */ /* 0x004e260000000000 */
[----:B------:R-:W-:-:S04]  /*17a0*/  FFMA R10, R0, R9, RZ ;  /* 0x00000009000a7223 */ /* 0x000fc800000000ff */
[----:B------:R-:W-:-:S04]  /*17b0*/  FFMA R12, R10, -R3, R0 ;  /* 0x800000030a0c7223 */ /* 0x000fc80000000000 */
[----:B------:R-:W-:Y:S01]  /*17c0*/  FFMA R9, R9, R12, R10 ;  /* 0x0000000c09097223 */ /* 0x000fe2000000000a */
[----:B0-----:R-:W-:Y:S06]  /*17d0*/  @!P0 BRA `(.L_x_20) ;  /* 0x0000000000088947 */ /* 0x001fec0003800000 */
[----:B------:R-:W-:-:S07]  /*17e0*/  MOV R12, 0x1800 ;  /* 0x00001800000c7802 */ /* 0x000fce0000000f00 */
[----:B------:R-:W-:Y:S05]  /*17f0*/  CALL.REL.NOINC `($__internal_0_$__cuda_sm3x_div_rn_noftz_f32_slowpath) ;  /* 0x0000001c00547944 */ /* 0x000fea0003c00000 */
.L_x_20:
[----:B------:R-:W-:Y:S05]  /*1800*/  BSYNC.RECONVERGENT B2 ;  /* 0x0000000000027941 */ /* 0x000fea0003800200 */
.L_x_19:
[----:B------:R-:W2:Y:S01]  /*1810*/  LDG.E R15, desc[UR12][R4.64+-0x1c] ;  /* 0xffffe40c040f7981 */ /* 0x000ea2000c1e1900 */
[----:B------:R-:W0:Y:S01]  /*1820*/  MUFU.RCP R0, R3 ;  /* 0x0000000300007308 */ /* 0x000e220000001000 */
[----:B------:R-:W-:Y:S02]  /*1830*/  BSSY.RECONVERGENT B2, `(.L_x_21) ;  /* 0x000000d000027945 */ /* 0x000fe40003800200 */
[----:B------:R1:W-:Y:S01]  /*1840*/  STG.E desc[UR12][R4.64+-0x20], R9 ;  /* 0xffffe00904007986 */ /* 0x0003e2000c10190c */
[----:B0-----:R-:W-:-:S04]  /*1850*/  FFMA R13, R0, -R3, 1 ;  /* 0x3f800000000d7423 */ /* 0x001fc80000000803 */
[----:B------:R-:W-:Y:S01]  /*1860*/  FFMA R0, R0, R13, R0 ;  /* 0x0000000d00007223 */ /* 0x000fe20000000000 */
[----:B--2---:R-:W0:Y:S03]  /*1870*/  FCHK P0, R15, R3 ;  /* 0x000000030f007302 */ /* 0x004e260000000000 */
[----:B------:R-:W-:-:S04]  /*1880*/  FFMA R10, R0, R15, RZ ;  /* 0x0000000f000a7223 */ /* 0x000fc800000000ff */
[----:B------:R-:W-:-:S04]  /*1890*/  FFMA R13, R10, -R3, R15 ;  /* 0x800000030a0d7223 */ /* 0x000fc8000000000f */
[----:B------:R-:W-:Y:S01]  /*18a0*/  FFMA R13, R0, R13, R10 ;  /* 0x0000000d000d7223 */ /* 0x000fe2000000000a */
[----:B01----:R-:W-:Y:S06]  /*18b0*/  @!P0 BRA `(.L_x_22) ;  /* 0x0000000000108947 */ /* 0x003fec0003800000 */
[----:B------:R-:W-:Y:S02]  /*18c0*/  MOV R0, R15 ;  /* 0x0000000f00007202 */ /* 0x000fe40000000f00 */
[----:B------:R-:W-:-:S07]  /*18d0*/  MOV R12, 0x18f0 ;  /* 0x000018f0000c7802 */ /* 0x000fce0000000f00 */
[----:B------:R-:W-:Y:S05]  /*18e0*/  CALL.REL.NOINC `($__internal_0_$__cuda_sm3x_div_rn_noftz_f32_slowpath) ;  /* 0x0000001c00187944 */ /* 0x000fea0003c00000 */
[----:B------:R-:W-:-:S07]  /*18f0*/  MOV R13, R9 ;  /* 0x00000009000d7202 */ /* 0x000fce0000000f00 */
.L_x_22:
[----:B------:R-:W-:Y:S05]  /*1900*/  BSYNC.RECONVERGENT B2 ;  /* 0x0000000000027941 */ /* 0x000fea0003800200 */
.L_x_21:
        /* <DEDUP_REMOVED lines=14> */
.L_x_24:
[----:B------:R-:W-:Y:S05]  /*19f0*/  BSYNC.RECONVERGENT B2 ;  /* 0x0000000000027941 */ /* 0x000fea0003800200 */
.L_x_23:
        /* <DEDUP_REMOVED lines=15> */
.L_x_26:
[----:B------:R-:W-:Y:S05]  /*1af0*/  BSYNC.RECONVERGENT B2 ;  /* 0x0000000000027941 */ /* 0x000fea0003800200 */
.L_x_25:
        /* <DEDUP_REMOVED lines=14> */
.L_x_28:
[----:B------:R-:W-:Y:S05]  /*1be0*/  BSYNC.RECONVERGENT B2 ;  /* 0x0000000000027941 */ /* 0x000fea0003800200 */
.L_x_27:
        /* <DEDUP_REMOVED lines=15> */
.L_x_30:
[----:B------:R-:W-:Y:S05]  /*1ce0*/  BSYNC.RECONVERGENT B2 ;  /* 0x0000000000027941 */ /* 0x000fea0003800200 */
.L_x_29:
        /* <DEDUP_REMOVED lines=14> */
.L_x_32:
[----:B------:R-:W-:Y:S05]  /*1dd0*/  BSYNC.RECONVERGENT B2 ;  /* 0x0000000000027941 */ /* 0x000fea0003800200 */
.L_x_31:
        /* <DEDUP_REMOVED lines=15> */
.L_x_34:
[----:B------:R-:W-:Y:S05]  /*1ed0*/  BSYNC.RECONVERGENT B2 ;  /* 0x0000000000027941 */ /* 0x000fea0003800200 */
.L_x_33:
        /* <DEDUP_REMOVED lines=14> */
.L_x_36:
[----:B------:R-:W-:Y:S05]  /*1fc0*/  BSYNC.RECONVERGENT B2 ;  /* 0x0000000000027941 */ /* 0x000fea0003800200 */
.L_x_35:
        /* <DEDUP_REMOVED lines=15> */
.L_x_38:
[----:B------:R-:W-:Y:S05]  /*20c0*/  BSYNC.RECONVERGENT B2 ;  /* 0x0000000000027941 */ /* 0x000fea0003800200 */
.L_x_37:
        /* <DEDUP_REMOVED lines=14> */
.L_x_40:
[----:B------:R-:W-:Y:S05]  /*21b0*/  BSYNC.RECONVERGENT B2 ;  /* 0x0000000000027941 */ /* 0x000fea0003800200 */
.L_x_39:
        /* <DEDUP_REMOVED lines=15> */
.L_x_42:
[----:B------:R-:W-:Y:S05]  /*22b0*/  BSYNC.RECONVERGENT B2 ;  /* 0x0000000000027941 */ /* 0x000fea0003800200 */
.L_x_41:
        /* <DEDUP_REMOVED lines=14> */
.L_x_44:
[----:B------:R-:W-:Y:S05]  /*23a0*/  BSYNC.RECONVERGENT B2 ;  /* 0x0000000000027941 */ /* 0x000fea0003800200 */
.L_x_43:
        /* <DEDUP_REMOVED lines=15> */
.L_x_46:
[----:B------:R-:W-:Y:S05]  /*24a0*/  BSYNC.RECONVERGENT B2 ;  /* 0x0000000000027941 */ /* 0x000fea0003800200 */
.L_x_45:
        /* <DEDUP_REMOVED lines=14> */
.L_x_48:
[----:B------:R-:W-:Y:S05]  /*2590*/  BSYNC.RECONVERGENT B2 ;  /* 0x0000000000027941 */ /* 0x000fea0003800200 */
.L_x_47:
        /* <DEDUP_REMOVED lines=15> */
.L_x_50:
[----:B------:R-:W-:Y:S05]  /*2690*/  BSYNC.RECONVERGENT B2 ;  /* 0x0000000000027941 */ /* 0x000fea0003800200 */
.L_x_49:
[----:B------:R0:W-:Y:S01]  /*26a0*/  STG.E desc[UR12][R4.64+0x1c], R13 ;  /* 0x00001c0d04007986 */ /* 0x0001e2000c10190c */
[----:B------:R-:W-:Y:S01]  /*26b0*/  IADD3 R6, PT, PT, R6, 0x10, RZ ;  /* 0x0000001006067810 */ /* 0x000fe20007ffe0ff */
[----:B------:R-:W-:Y:S06]  /*26c0*/  @P2 BRA `(.L_x_51) ;  /* 0xfffffff000082947 */ /* 0x000fec000383ffff */
.L_x_18:
[----:B------:R-:W-:-:S13]  /*26d0*/  ISETP.NE.AND P0, PT, R11, RZ, PT ;  /* 0x000000ff0b00720c */ /* 0x000fda0003f05270 */
[----:B------:R-:W-:Y:S05]  /*26e0*/  @!P0 EXIT ;  /* 0x000000000000894d */ /* 0x000fea0003800000 */
[----:B------:R-:W1:Y:S01]  /*26f0*/  LDCU UR4, c[0x0][0x394] ;  /* 0x00007280ff0477ac */ /* 0x000e620008000800 */
[----:B------:R-:W-:Y:S01]  /*2700*/  ISETP.GE.U32.AND P0, PT, R11, 0x8, PT ;  /* 0x000000080b00780c */ /* 0x000fe20003f06070 */
[----:B-1----:R-:W-:-:S12]  /*2710*/  ULOP3.LUT UR4, UR4, 0x7, URZ, 0xc0, !UPT ;  /* 0x0000000704047892 */ /* 0x002fd8000f8ec0ff */
[----:B------:R-:W-:Y:S05]  /*2720*/  @!P0 BRA `(.L_x_52) ;  /* 0x0000000800008947 */ /* 0x000fea0003800000 */
[----:B0-----:R-:W0:Y:S01]  /*2730*/  LDC.64 R4, c[0x0][0x388] ;  /* 0x0000e200ff047b82 */ /* 0x001e220000000a00 */
[----:B------:R-:W-:-:S05]  /*2740*/  IADD3 R9, PT, PT, R2, R7, RZ ;  /* 0x0000000702097210 */ /* 0x000fca0007ffe0ff */
[----:B0-----:R-:W-:-:S05]  /*2750*/  IMAD.WIDE R4, R9, 0x4, R4 ;  /* 0x0000000409047825 */ /* 0x001fca00078e0204 */
[----:B------:R-:W2:Y:S01]  /*2760*/  LDG.E R11, desc[UR12][R4.64] ;  /* 0x0000000c040b7981 */ /* 0x000ea2000c1e1900 */
[----:B------:R-:W0:Y:S01]  /*2770*/  MUFU.RCP R0, R3 ;  /* 0x0000000300007308 */ /* 0x000e220000001000 */
[----:B------:R-:W-:Y:S01]  /*2780*/  BSSY.RECONVERGENT B2, `(.L_x_53) ;  /* 0x000000b000027945 */ /* 0x000fe20003800200 */
[----:B0-----:R-:W-:-:S04]  /*2790*/  FFMA R9, R0, -R3, 1 ;  /* 0x3f80000000097423 */ /* 0x001fc80000000803 */
[----:B------:R-:W-:Y:S02]  /*27a0*/  FFMA R0, R0, R9, R0 ;  /* 0x0000000900007223 */ /* 0x000fe40000000000 */
[----:B--2---:R-:W0:Y:S02]  /*27b0*/  FCHK P0, R11, R3 ;  /* 0x000000030b007302 */ /* 0x004e240000000000 */
[----:B------:R-:W-:-:S04]  /*27c0*/  FFMA R6, R0, R11, RZ ;  /* 0x0000000b00067223 */ /* 0x000fc800000000ff */
[----:B------:R-:W-:-:S04]  /*27d0*/  FFMA R9, R6, -R3, R11 ;  /* 0x8000000306097223 */ /* 0x000fc8000000000b */
[----:B------:R-:W-:Y:S01]  /*27e0*/  FFMA R9, R0, R9, R6 ;  /* 0x0000000900097223 */ /* 0x000fe20000000006 */
[----:B0-----:R-:W-:Y:S06]  /*27f0*/  @!P0 BRA `(.L_x_54) ;  /* 0x00000000000c8947 */ /* 0x001fec0003800000 */
[----:B------:R-:W-:Y:S02]  /*2800*/  MOV R0, R11 ;  /* 0x0000000b00007202 */ /* 0x000fe40000000f00 */
[----:B------:R-:W-:-:S07]  /*2810*/  MOV R12, 0x2830 ;  /* 0x00002830000c7802 */ /* 0x000fce0000000f00 */
[----:B------:R-:W-:Y:S05]  /*2820*/  CALL.REL.NOINC `($__internal_0_$__cuda_sm3x_div_rn_noftz_f32_slowpath) ;  /* 0x0000000c00487944 */ /* 0x000fea0003c00000 */
.L_x_54:
[----:B------:R-:W-:Y:S05]  /*2830*/  BSYNC.RECONVERGENT B2 ;  /* 0x0000000000027941 */ /* 0x000fea0003800200 */
.L_x_53:
        /* <DEDUP_REMOVED lines=15> */
.L_x_56:
[----:B------:R-:W-:Y:S05]  /*2930*/  BSYNC.RECONVERGENT B2 ;  /* 0x0000000000027941 */ /* 0x000fea0003800200 */
.L_x_55:
        /* <DEDUP_REMOVED lines=14> */
.L_x_58:
[----:B------:R-:W-:Y:S05]  /*2a20*/  BSYNC.RECONVERGENT B2 ;  /* 0x0000000000027941 */ /* 0x000fea0003800200 */
.L_x_57:
        /* <DEDUP_REMOVED lines=15> */
.L_x_60:
[----:B------:R-:W-:Y:S05]  /*2b20*/  BSYNC.RECONVERGENT B2 ;  /* 0x0000000000027941 */ /* 0x000fea0003800200 */
.L_x_59:
        /* <DEDUP_REMOVED lines=14> */
.L_x_62:
[----:B------:R-:W-:Y:S05]  /*2c10*/  BSYNC.RECONVERGENT B2 ;  /* 0x0000000000027941 */ /* 0x000fea0003800200 */
.L_x_61:
        /* <DEDUP_REMOVED lines=15> */
.L_x_64:
[----:B------:R-:W-:Y:S05]  /*2d10*/  BSYNC.RECONVERGENT B2 ;  /* 0x0000000000027941 */ /* 0x000fea0003800200 */
.L_x_63:
        /* <DEDUP_REMOVED lines=14> */
.L_x_66:
[----:B------:R-:W-:Y:S05]  /*2e00*/  BSYNC.RECONVERGENT B2 ;  /* 0x0000000000027941 */ /* 0x000fea0003800200 */
.L_x_65:
        /* <DEDUP_REMOVED lines=15> */
.L_x_68:
[----:B------:R-:W-:Y:S05]  /*2f00*/  BSYNC.RECONVERGENT B2 ;  /* 0x0000000000027941 */ /* 0x000fea0003800200 */
.L_x_67:
[----:B------:R1:W-:Y:S01]  /*2f10*/  STG.E desc[UR12][R4.64+0x1c], R11 ;  /* 0x00001c0b04007986 */ /* 0x0003e2000c10190c */
[----:B------:R-:W-:-:S07]  /*2f20*/  IADD3 R7, PT, PT, R7, 0x8, RZ ;  /* 0x0000000807077810 */ /* 0x000fce0007ffe0ff */
.L_x_52:
[----:B------:R-:W-:-:S13]  /*2f30*/  ISETP.NE.AND P0, PT, RZ, UR4, PT ;  /* 0x00000004ff007c0c */ /* 0x000fda000bf05270 */
[----:B------:R-:W-:Y:S05]  /*2f40*/  @!P0 EXIT ;  /* 0x000000000000894d */ /* 0x000fea0003800000 */
[----:B------:R-:W2:Y:S01]  /*2f50*/  LDCU UR5, c[0x0][0x394] ;  /* 0x00007280ff0577ac */ /* 0x000ea20008000800 */
[----:B------:R-:W-:Y:S02]  /*2f60*/  UISETP.GE.U32.AND UP0, UPT, UR4, 0x4, UPT ;  /* 0x000000040400788c */ /* 0x000fe4000bf06070 */
[----:B--2---:R-:W-:-:S07]  /*2f70*/  ULOP3.LUT UR5, UR5, 0x3, URZ, 0xc0, !UPT ;  /* 0x0000000305057892 */ /* 0x004fce000f8ec0ff */
[----:B------:R-:W-:Y:S05]  /*2f80*/  BRA.U !UP0, `(.L_x_69) ;  /* 0x0000000508087547 */ /* 0x000fea000b800000 */
[----:B01----:R-:W0:Y:S01]  /*2f90*/  LDC.64 R4, c[0x0][0x388] ;  /* 0x0000e200ff047b82 */ /* 0x003e220000000a00 */
        /* <DEDUP_REMOVED lines=15> */
.L_x_71:
[----:B------:R-:W-:Y:S05]  /*3090*/  BSYNC.RECONVERGENT B2 ;  /* 0x0000000000027941 */ /* 0x000fea0003800200 */
.L_x_70:
        /* <DEDUP_REMOVED lines=15> */
.L_x_73:
[----:B------:R-:W-:Y:S05]  /*3190*/  BSYNC.RECONVERGENT B2 ;  /* 0x0000000000027941 */ /* 0x000fea0003800200 */
.L_x_72:
        /* <DEDUP_REMOVED lines=14> */
.L_x_75:
[----:B------:R-:W-:Y:S05]  /*3280*/  BSYNC.RECONVERGENT B2 ;  /* 0x0000000000027941 */ /* 0x000fea0003800200 */
.L_x_74:
        /* <DEDUP_REMOVED lines=15> */
.L_x_77:
[----:B------:R-:W-:Y:S05]  /*3380*/  BSYNC.RECONVERGENT B2 ;  /* 0x0000000000027941 */ /* 0x000fea0003800200 */
.L_x_76:
[----:B------:R2:W-:Y:S01]  /*3390*/  STG.E desc[UR12][R4.64+0xc], R11 ;  /* 0x00000c0b04007986 */ /* 0x0005e2000c10190c */
[----:B------:R-:W-:-:S07]  /*33a0*/  IADD3 R7, PT, PT, R7, 0x4, RZ ;  /* 0x0000000407077810 */ /* 0x000fce0007ffe0ff */
.L_x_69:
[----:B------:R-:W-:-:S13]  /*33b0*/  ISETP.NE.AND P0, PT, RZ, UR5, PT ;  /* 0x00000005ff007c0c */ /* 0x000fda000bf05270 */
[----:B------:R-:W-:Y:S05]  /*33c0*/  @!P0 EXIT ;  /* 0x000000000000894d */ /* 0x000fea0003800000 */
[----:B012---:R-:W0:Y:S01]  /*33d0*/  LDC.64 R4, c[0x0][0x388] ;  /* 0x0000e200ff047b82 */ /* 0x007e220000000a00 */
[----:B------:R-:W-:Y:S01]  /*33e0*/  IADD3 R11, PT, PT, R2, R7, RZ ;  /* 0x00000007020b7210 */ /* 0x000fe20007ffe0ff */
[----:B------:R-:W-:-:S12]  /*33f0*/  UIADD3 UR4, UPT, UPT, -UR5, URZ, URZ ;  /* 0x000000ff05047290 */ /* 0x000fd8000fffe1ff */
.L_x_80:
[----:B01----:R-:W-:-:S05]  /*3400*/  IMAD.WIDE R6, R11, 0x4, R4 ;  /* 0x000000040b067825 */ /* 0x003fca00078e0204 */
[----:B------:R-:W2:Y:S01]  /*3410*/  LDG.E R13, desc[UR12][R6.64] ;  /* 0x0000000c060d7981 */ /* 0x000ea2000c1e1900 */
[----:B------:R-:W0:Y:S01]  /*3420*/  MUFU.RCP R0, R3 ;  /* 0x0000000300007308 */ /* 0x000e220000001000 */
[----:B------:R-:W-:Y:S01]  /*3430*/  UIADD3 UR4, UPT, UPT, UR4, 0x1, URZ ;  /* 0x0000000104047890 */ /* 0x000fe2000fffe0ff */
[----:B------:R-:W-:Y:S03]  /*3440*/  BSSY.RECONVERGENT B2, `(.L_x_78) ;  /* 0x000000c000027945 */ /* 0x000fe60003800200 */
[----:B------:R-:W-:Y:S01]  /*3450*/  UISETP.NE.AND UP0, UPT, UR4, URZ, UPT ;  /* 0x000000ff0400728c */ /* 0x000fe2000bf05270 */
[----:B0-----:R-:W-:-:S04]  /*3460*/  FFMA R9, R0, -R3, 1 ;  /* 0x3f80000000097423 */ /* 0x001fc80000000803 */
[----:B------:R-:W-:Y:S01]  /*3470*/  FFMA R0, R0, R9, R0 ;  /* 0x0000000900007223 */ /* 0x000fe20000000000 */
[----:B--2---:R-:W0:Y:S03]  /*3480*/  FCHK P0, R13, R3 ;  /* 0x000000030d007302 */ /* 0x004e260000000000 */
[----:B------:R-:W-:-:S04]  /*3490*/  FFMA R2, R0, R13, RZ ;  /* 0x0000000d00027223 */ /* 0x000fc800000000ff */
[----:B------:R-:W-:-:S04]  /*34a0*/  FFMA R9, R2, -R3, R13 ;  /* 0x8000000302097223 */ /* 0x000fc8000000000d */
[----:B------:R-:W-:Y:S01]  /*34b0*/  FFMA R9, R0, R9, R2 ;  /* 0x0000000900097223 */ /* 0x000fe20000000002 */
[----:B0-----:R-:W-:Y:S06]  /*34c0*/  @!P0 BRA `(.L_x_79) ;  /* 0x00000000000c8947 */ /* 0x001fec0003800000 */
[----:B------:R-:W-:Y:S02]  /*34d0*/  MOV R0, R13 ;  /* 0x0000000d00007202 */ /* 0x000fe40000000f00 */
[----:B------:R-:W-:-:S07]  /*34e0*/  MOV R12, 0x3500 ;  /* 0x00003500000c7802 */ /* 0x000fce0000000f00 */
[----:B------:R-:W-:Y:S05]  /*34f0*/  CALL.REL.NOINC `($__internal_0_$__cuda_sm3x_div_rn_noftz_f32_slowpath) ;  /* 0x0000000000147944 */ /* 0x000fea0003c00000 */
.L_x_79:
[----:B------:R-:W-:Y:S05]  /*3500*/  BSYNC.RECONVERGENT B2 ;  /* 0x0000000000027941 */ /* 0x000fea0003800200 */
.L_x_78:
[----:B------:R1:W-:Y:S01]  /*3510*/  STG.E desc[UR12][R6.64], R9 ;  /* 0x0000000906007986 */ /* 0x0003e2000c10190c */
[----:B------:R-:W-:Y:S01]  /*3520*/  IADD3 R11, PT, PT, R11, 0x1, RZ ;  /* 0x000000010b0b7810 */ /* 0x000fe20007ffe0ff */
[----:B------:R-:W-:Y:S06]  /*3530*/  BRA.U UP0, `(.L_x_80) ;  /* 0xfffffffd00b07547 */ /* 0x000fec000b83ffff */
[----:B------:R-:W-:Y:S05]  /*3540*/  EXIT ;  /* 0x000000000000794d */ /* 0x000fea0003800000 */
        .weak           $__internal_0_$__cuda_sm3x_div_rn_noftz_f32_slowpath
        .type           $__internal_0_$__cuda_sm3x_div_rn_noftz_f32_slowpath,@function
        .size           $__internal_0_$__cuda_sm3x_div_rn_noftz_f32_slowpath,(.L_x_100 - $__internal_0_$__cuda_sm3x_div_rn_noftz_f32_slowpath)
$__internal_0_$__cuda_sm3x_div_rn_noftz_f32_slowpath:
[----:B------:R-:W-:Y:S01]  /*3550*/  SHF.R.U32.HI R10, RZ, 0x17, R3 ;  /* 0x00000017ff0a7819 */ /* 0x000fe20000011603 */
[----:B------:R-:W-:Y:S01]  /*3560*/  BSSY.RECONVERGENT B0, `(.L_x_81) ;  /* 0x0000063000007945 */ /* 0x000fe20003800200 */
[----:B------:R-:W-:Y:S02]  /*3570*/  SHF.R.U32.HI R13, RZ, 0x17, R0 ;  /* 0x00000017ff0d7819 */ /* 0x000fe40000011600 */
[----:B------:R-:W-:Y:S02]  /*3580*/  LOP3.LUT R10, R10, 0xff, RZ, 0xc0, !PT ;  /* 0x000000ff0a0a7812 */ /* 0x000fe400078ec0ff */
[----:B------:R-:W-:Y:S02]  /*3590*/  LOP3.LUT R13, R13, 0xff, RZ, 0xc0, !PT ;  /* 0x000000ff0d0d7812 */ /* 0x000fe400078ec0ff */
[----:B------:R-:W-:Y:S02]  /*35a0*/  IADD3 R16, PT, PT, R10, -0x1, RZ ;  /* 0xffffffff0a107810 */ /* 0x000fe40007ffe0ff */
[----:B------:R-:W-:-:S02]  /*35b0*/  IADD3 R14, PT, PT, R13, -0x1, RZ ;  /* 0xffffffff0d0e7810 */ /* 0x000fc40007ffe0ff */
[----:B------:R-:W-:Y:S02]  /*35c0*/  ISETP.GT.U32.AND P0, PT, R16, 0xfd, PT ;  /* 0x000000fd1000780c */ /* 0x000fe40003f04070 */
[----:B------:R-:W-:Y:S02]  /*35d0*/  MOV R15, R3 ;  /* 0x00000003000f7202 */ /* 0x000fe40000000f00 */
[----:B------:R-:W-:-:S13]  /*35e0*/  ISETP.GT.U32.OR P0, PT, R14, 0xfd, P0 ;  /* 0x000000fd0e00780c */ /* 0x000fda0000704470 */
[----:B------:R-:W-:Y:S01]  /*35f0*/  @!P0 MOV R9, RZ ;  /* 0x000000ff00098202 */ /* 0x000fe20000000f00 */
[----:B------:R-:W-:Y:S06]  /*3600*/  @!P0 BRA `(.L_x_82) ;  /* 0x00000000005c8947 */ /* 0x000fec0003800000 */
[----:B------:R-:W-:Y:S02]  /*3610*/  FSETP.GTU.FTZ.AND P0, PT, |R0|, +INF , PT ;  /* 0x7f8000000000780b */ /* 0x000fe40003f1c200 */
[----:B------:R-:W-:-:S04]  /*3620*/  FSETP.GTU.FTZ.AND P1, PT, |R3|, +INF , PT ;  /* 0x7f8000000300780b */ /* 0x000fc80003f3c200 */
[----:B------:R-:W-:-:S13]  /*3630*/  PLOP3.LUT P0, PT, P0, P1, PT, 0xf8, 0x8f ;  /* 0x00000000008f781c */ /* 0x000fda0000703f70 */
[----:B------:R-:W-:Y:S05]  /*3640*/  @P0 BRA `(.L_x_83) ;  /* 0x00000004004c0947 */ /* 0x000fea0003800000 */
[----:B------:R-:W-:-:S13]  /*3650*/  LOP3.LUT P0, RZ, R15, 0x7fffffff, R0, 0xc8, !PT ;  /* 0x7fffffff0fff7812 */ /* 0x000fda000780c800 */
[----:B------:R-:W-:Y:S05]  /*3660*/  @!P0 BRA `(.L_x_84) ;  /* 0x00000004003c8947 */ /* 0x000fea0003800000 */
[C---:B------:R-:W-:Y:S02]  /*3670*/  FSETP.NEU.FTZ.AND P3, PT, |R0|.reuse, +INF , PT ;  /* 0x7f8000000000780b */ /* 0x040fe40003f7d200 */
[----:B------:R-:W-:Y:S02]  /*3680*/  FSETP.NEU.FTZ.AND P1, PT, |R3|, +INF , PT ;  /* 0x7f8000000300780b */ /* 0x000fe40003f3d200 */
[----:B------:R-:W-:-:S11]  /*3690*/  FSETP.NEU.FTZ.AND P0, PT, |R0|, +INF , PT ;  /* 0x7f8000000000780b */ /* 0x000fd60003f1d200 */
[----:B------:R-:W-:Y:S05]  /*36a0*/  @!P1 BRA !P3, `(.L_x_84) ;  /* 0x00000004002c9947 */ /* 0x000fea0005800000 */
[----:B------:R-:W-:-:S04]  /*36b0*/  LOP3.LUT P3, RZ, R0, 0x7fffffff, RZ, 0xc0, !PT ;  /* 0x7fffffff00ff7812 */ /* 0x000fc8000786c0ff */
[----:B------:R-:W-:-:S13]  /*36c0*/  PLOP3.LUT P1, PT, P1, P3, PT, 0x2f, 0xf2 ;  /* 0x0000000000f2781c */ /* 0x000fda0000f26577 */
[----:B------:R-:W-:Y:S05]  /*36d0*/  @P1 BRA `(.L_x_85) ;  /* 0x0000000400181947 */ /* 0x000fea0003800000 */
[----:B------:R-:W-:-:S04]  /*36e0*/  LOP3.LUT P1, RZ, R15, 0x7fffffff, RZ, 0xc0, !PT ;  /* 0x7fffffff0fff7812 */ /* 0x000fc8000782c0ff */
[----:B------:R-:W-:-:S13]  /*36f0*/  PLOP3.LUT P0, PT, P0, P1, PT, 0x2f, 0xf2 ;  /* 0x0000000000f2781c */ /* 0x000fda0000702577 */
[----:B------:R-:W-:Y:S05]  /*3700*/  @P0 BRA `(.L_x_86) ;  /* 0x0000000400000947 */ /* 0x000fea0003800000 */
[----:B------:R-:W-:Y:S02]  /*3710*/  ISETP.GE.AND P0, PT, R14, RZ, PT ;  /* 0x000000ff0e00720c */ /* 0x000fe40003f06270 */
[----:B------:R-:W-:-:S11]  /*3720*/  ISETP.GE.AND P1, PT, R16, RZ, PT ;  /* 0x000000ff1000720c */ /* 0x000fd60003f26270 */
[----:B------:R-:W-:Y:S01]  /*3730*/  @P0 MOV R9, RZ ;  /* 0x000000ff00090202 */ /* 0x000fe20000000f00 */
[----:B------:R-:W-:Y:S01]  /*3740*/  @!P0 FFMA R0, R0, 1.84467440737095516160e+19, RZ ;  /* 0x5f80000000008823 */ /* 0x000fe200000000ff */
[----:B------:R-:W-:Y:S01]  /*3750*/  @!P0 MOV R9, 0xffffffc0 ;  /* 0xffffffc000098802 */ /* 0x000fe20000000f00 */
[----:B------:R-:W-:-:S03]  /*3760*/  @!P1 FFMA R15, R3, 1.84467440737095516160e+19, RZ ;  /* 0x5f800000030f9823 */ /* 0x000fc600000000ff */
[----:B------:R-:W-:-:S07]  /*3770*/  @!P1 IADD3 R9, PT, PT, R9, 0x40, RZ ;  /* 0x0000004009099810 */ /* 0x000fce0007ffe0ff */
.L_x_82:
[----:B------:R-:W-:Y:S01]  /*3780*/  LEA R14, R10, 0xc0800000, 0x17 ;  /* 0xc08000000a0e7811 */ /* 0x000fe200078eb8ff */
[----:B------:R-:W-:Y:S01]  /*3790*/  BSSY.RECONVERGENT B1, `(.L_x_87) ;  /* 0x0000036000017945 */ /* 0x000fe20003800200 */
[----:B------:R-:W-:Y:S02]  /*37a0*/  IADD3 R13, PT, PT, R13, -0x7f, RZ ;  /* 0xffffff810d0d7810 */ /* 0x000fe40007ffe0ff */
[----:B------:R-:W-:-:S03]  /*37b0*/  IADD3 R16, PT, PT, -R14, R15, RZ ;  /* 0x0000000f0e107210 */ /* 0x000fc60007ffe1ff */
[C---:B------:R-:W-:Y:S01]  /*37c0*/  IMAD R0, R13.reuse, -0x800000, R0 ;  /* 0xff8000000d007824 */ /* 0x040fe200078e0200 */
[----:B------:R0:W1:Y:S01]  /*37d0*/  MUFU.RCP R14, R16 ;  /* 0x00000010000e7308 */ /* 0x0000620000001000 */
[----:B------:R-:W-:Y:S01]  /*37e0*/  FADD.FTZ R17, -R16, -RZ ;  /* 0x800000ff10117221 */ /* 0x000fe20000010100 */
[----:B0-----:R-:W-:-:S04]  /*37f0*/  IADD3 R16, PT, PT, R13, 0x7f, -R10 ;  /* 0x0000007f0d107810 */ /* 0x001fc80007ffe80a */
[----:B------:R-:W-:Y:S01]  /*3800*/  IADD3 R9, PT, PT, R16, R9, RZ ;  /* 0x0000000910097210 */ /* 0x000fe20007ffe0ff */
[----:B-1----:R-:W-:-:S04]  /*3810*/  FFMA R15, R14, R17, 1 ;  /* 0x3f8000000e0f7423 */ /* 0x002fc80000000011 */
[----:B------:R-:W-:-:S04]  /*3820*/  FFMA R15, R14, R15, R14 ;  /* 0x0000000f0e0f7223 */ /* 0x000fc8000000000e */
[----:B------:R-:W-:-:S04]  /*3830*/  FFMA R14, R0, R15, RZ ;  /* 0x0000000f000e7223 */ /* 0x000fc800000000ff */
[----:B------:R-:W-:-:S04]  /*3840*/  FFMA R18, R17, R14, R0 ;  /* 0x0000000e11127223 */ /* 0x000fc80000000000 */
[----:B------:R-:W-:-:S04]  /*3850*/  FFMA R14, R15, R18, R14 ;  /* 0x000000120f0e7223 */ /* 0x000fc8000000000e */
[----:B------:R-:W-:-:S04]  /*3860*/  FFMA R17, R17, R14, R0 ;  /* 0x0000000e11117223 */ /* 0x000fc80000000000 */
[----:B------:R-:W-:-:S05]  /*3870*/  FFMA R0, R15, R17, R14 ;  /* 0x000000110f007223 */ /* 0x000fca000000000e */
[----:B------:R-:W-:-:S04]  /*3880*/  SHF.R.U32.HI R10, RZ, 0x17, R0 ;  /* 0x00000017ff0a7819 */ /* 0x000fc80000011600 */
[----:B------:R-:W-:-:S04]  /*3890*/  LOP3.LUT R10, R10, 0xff, RZ, 0xc0, !PT ;  /* 0x000000ff0a0a7812 */ /* 0x000fc800078ec0ff */
[----:B------:R-:W-:-:S04]  /*38a0*/  IADD3 R10, PT, PT, R10, R9, RZ ;  /* 0x000000090a0a7210 */ /* 0x000fc80007ffe0ff */
[----:B------:R-:W-:-:S04]  /*38b0*/  IADD3 R13, PT, PT, R10, -0x1, RZ ;  /* 0xffffffff0a0d7810 */ /* 0x000fc80007ffe0ff */
[----:B------:R-:W-:-:S13]  /*38c0*/  ISETP.GE.U32.AND P0, PT, R13, 0xfe, PT ;  /* 0x000000fe0d00780c */ /* 0x000fda0003f06070 */
[----:B------:R-:W-:Y:S05]  /*38d0*/  @!P0 BRA `(.L_x_88) ;  /* 0x0000000000808947 */ /* 0x000fea0003800000 */
[----:B------:R-:W-:-:S13]  /*38e0*/  ISETP.GT.AND P0, PT, R10, 0xfe, PT ;  /* 0x000000fe0a00780c */ /* 0x000fda0003f04270 */
[----:B------:R-:W-:Y:S05]  /*38f0*/  @P0 BRA `(.L_x_89) ;  /* 0x00000000006c0947 */ /* 0x000fea0003800000 */
[----:B------:R-:W-:-:S13]  /*3900*/  ISETP.GE.AND P0, PT, R10, 0x1, PT ;  /* 0x000000010a00780c */ /* 0x000fda0003f06270 */
[----:B------:R-:W-:Y:S05]  /*3910*/  @P0 BRA `(.L_x_90) ;  /* 0x0000000000740947 */ /* 0x000fea0003800000 */
[----:B------:R-:W-:Y:S02]  /*3920*/  ISETP.GE.AND P0, PT, R10, -0x18, PT ;  /* 0xffffffe80a00780c */ /* 0x000fe40003f06270 */
[----:B------:R-:W-:-:S11]  /*3930*/  LOP3.LUT R0, R0, 0x80000000, RZ, 0xc0, !PT ;  /* 0x8000000000007812 */ /* 0x000fd600078ec0ff */
[----:B------:R-:W-:Y:S05]  /*3940*/  @!P0 BRA `(.L_x_90) ;  /* 0x0000000000688947 */ /* 0x000fea0003800000 */
[-CC-:B------:R-:W-:Y:S01]  /*3950*/  FFMA.RZ R9, R15, R17.reuse, R14.reuse ;  /* 0x000000110f097223 */ /* 0x180fe2000000c00e */
[C---:B------:R-:W-:Y:S02]  /*3960*/  IADD3 R16, PT, PT, R10.reuse, 0x20, RZ ;  /* 0x000000200a107810 */ /* 0x040fe40007ffe0ff */
[C---:B------:R-:W-:Y:S02]  /*3970*/  ISETP.NE.AND P3, PT, R10.reuse, RZ, PT ;  /* 0x000000ff0a00720c */ /* 0x040fe40003f65270 */
[----:B------:R-:W-:Y:S01]  /*3980*/  LOP3.LUT R13, R9, 0x7fffff, RZ, 0xc0, !PT ;  /* 0x007fffff090d7812 */ /* 0x000fe200078ec0ff */
[CCC-:B------:R-:W-:Y:S01]  /*3990*/  FFMA.RP R9, R15.reuse, R17.reuse, R14.reuse ;  /* 0x000000110f097223 */ /* 0x1c0fe2000000800e */
[----:B------:R-:W-:Y:S01]  /*39a0*/  FFMA.RM R14, R15, R17, R14 ;  /* 0x000000110f0e7223 */ /* 0x000fe2000000400e */
[----:B------:R-:W-:Y:S02]  /*39b0*/  ISETP.NE.AND P1, PT, R10, RZ, PT ;  /* 0x000000ff0a00720c */ /* 0x000fe40003f25270 */
[----:B------:R-:W-:-:S02]  /*39c0*/  LOP3.LUT R13, R13, 0x800000, RZ, 0xfc, !PT ;  /* 0x008000000d0d7812 */ /* 0x000fc400078efcff */
[----:B------:R-:W-:Y:S02]  /*39d0*/  IADD3 R10, PT, PT, -R10, RZ, RZ ;  /* 0x000000ff0a0a7210 */ /* 0x000fe40007ffe1ff */
[----:B------:R-:W-:Y:S02]  /*39e0*/  SHF.L.U32 R16, R13, R16, RZ ;  /* 0x000000100d107219 */ /* 0x000fe400000006ff */
[----:B------:R-:W-:Y:S02]  /*39f0*/  FSETP.NEU.FTZ.AND P0, PT, R9, R14, PT ;  /* 0x0000000e0900720b */ /* 0x000fe40003f1d000 */
[----:B------:R-:W-:Y:S02]  /*3a00*/  SEL R10, R10, RZ, P3 ;  /* 0x000000ff0a0a7207 */ /* 0x000fe40001800000 */
[----:B------:R-:W-:Y:S02]  /*3a10*/  ISETP.NE.AND P1, PT, R16, RZ, P1 ;  /* 0x000000ff1000720c */ /* 0x000fe40000f25270 */
[----:B------:R-:W-:-:S02]  /*3a20*/  SHF.R.U32.HI R10, RZ, R10, R13 ;  /* 0x0000000aff0a7219 */ /* 0x000fc4000001160d */
[----:B------:R-:W-:Y:S02]  /*3a30*/  PLOP3.LUT P0, PT, P0, P1, PT, 0xf8, 0x8f ;  /* 0x00000000008f781c */ /* 0x000fe40000703f70 */
[----:B------:R-:W-:Y:S02]  /*3a40*/  SHF.R.U32.HI R14, RZ, 0x1, R10 ;  /* 0x00000001ff0e7819 */ /* 0x000fe4000001160a */
[----:B------:R-:W-:-:S04]  /*3a50*/  SEL R9, RZ, 0x1, !P0 ;  /* 0x00000001ff097807 */ /* 0x000fc80004000000 */
[----:B------:R-:W-:-:S04]  /*3a60*/  LOP3.LUT R9, R9, 0x1, R14, 0xf8, !PT ;  /* 0x0000000109097812 */ /* 0x000fc800078ef80e */
[----:B------:R-:W-:-:S04]  /*3a70*/  LOP3.LUT R9, R9, R10, RZ, 0xc0, !PT ;  /* 0x0000000a09097212 */ /* 0x000fc800078ec0ff */
[----:B------:R-:W-:-:S04]  /*3a80*/  IADD3 R9, PT, PT, R14, R9, RZ ;  /* 0x000000090e097210 */ /* 0x000fc80007ffe0ff */
[----:B------:R-:W-:Y:S01]  /*3a90*/  LOP3.LUT R0, R9, R0, RZ, 0xfc, !PT ;  /* 0x0000000009007212 */ /* 0x000fe200078efcff */
[----:B------:R-:W-:Y:S06]  /*3aa0*/  BRA `(.L_x_90) ;  /* 0x0000000000107947 */ /* 0x000fec0003800000 */
.L_x_89:
[----:B------:R-:W-:-:S04]  /*3ab0*/  LOP3.LUT R0, R0, 0x80000000, RZ, 0xc0, !PT ;  /* 0x8000000000007812 */ /* 0x000fc800078ec0ff */
[----:B------:R-:W-:Y:S01]  /*3ac0*/  LOP3.LUT R0, R0, 0x7f800000, RZ, 0xfc, !PT ;  /* 0x7f80000000007812 */ /* 0x000fe200078efcff */
[----:B------:R-:W-:Y:S06]  /*3ad0*/  BRA `(.L_x_90) ;  /* 0x0000000000047947 */ /* 0x000fec0003800000 */
.L_x_88:
[----:B------:R-:W-:-:S07]  /*3ae0*/  LEA R0, R9, R0, 0x17 ;  /* 0x0000000009007211 */ /* 0x000fce00078eb8ff */
.L_x_90:
[----:B------:R-:W-:Y:S05]  /*3af0*/  BSYNC.RECONVERGENT B1 ;  /* 0x0000000000017941 */ /* 0x000fea0003800200 */
.L_x_87:
[----:B------:R-:W-:Y:S05]  /*3b00*/  BRA `(.L_x_91) ;  /* 0x0000000000207947 */ /* 0x000fea0003800000 */
.L_x_86:
[----:B------:R-:W-:-:S04]  /*3b10*/  LOP3.LUT R0, R15, 0x80000000, R0, 0x48, !PT ;  /* 0x800000000f007812 */ /* 0x000fc800078e4800 */
[----:B------:R-:W-:Y:S01]  /*3b20*/  LOP3.LUT R0, R0, 0x7f800000, RZ, 0xfc, !PT ;  /* 0x7f80000000007812 */ /* 0x000fe200078efcff */
[----:B------:R-:W-:Y:S06]  /*3b30*/  BRA `(.L_x_91) ;  /* 0x0000000000147947 */ /* 0x000fec0003800000 */
.L_x_85:
[----:B------:R-:W-:Y:S01]  /*3b40*/  LOP3.LUT R0, R15, 0x80000000, R0, 0x48, !PT ;  /* 0x800000000f007812 */ /* 0x000fe200078e4800 */
[----:B------:R-:W-:Y:S06]  /*3b50*/  BRA `(.L_x_91) ;  /* 0x00000000000c7947 */ /* 0x000fec0003800000 */
.L_x_84:
[----:B------:R-:W0:Y:S01]  /*3b60*/  MUFU.RSQ R0, -QNAN ;  /* 0xffc0000000007908 */ /* 0x000e220000001400 */
[----:B------:R-:W-:Y:S05]  /*3b70*/  BRA `(.L_x_91) ;  /* 0x0000000000047947 */ /* 0x000fea0003800000 */
.L_x_83:
[----:B------:R-:W-:-:S07]  /*3b80*/  FADD.FTZ R0, R0, R3 ;  /* 0x0000000300007221 */ /* 0x000fce0000010000 */
.L_x_91:
[----:B------:R-:W-:Y:S05]  /*3b90*/  BSYNC.RECONVERGENT B0 ;  /* 0x0000000000007941 */ /* 0x000fea0003800200 */
.L_x_81:
[----:B------:R-:W-:Y:S01]  /*3ba0*/  HFMA2 R13, -RZ, RZ, 0, 0 ;  /* 0x00000000ff0d7431 */ /* 0x000fe200000001ff */
[----:B0-----:R-:W-:-:S03]  /*3bb0*/  MOV R9, R0 ;  /* 0x0000000000097202 */ /* 0x001fc60000000f00 */
[----:B------:R-:W-:Y:S05]  /*3bc0*/  RET.REL.NODEC R12 `(_Z13softmaxKernelPfS_ii) ;  /* 0xffffffc40c0c7950 */ /* 0x000fea0003c3ffff */
.L_x_92:
        /* <DEDUP_REMOVED lines=11> */
.L_x_100:


//--------------------- .text._Z10reluKernelPfi   --------------------------
	.section	.text._Z10reluKernelPfi,"ax",@progbits
	.align	128
        .global         _Z10reluKernelPfi
        .type           _Z10reluKernelPfi,@function
        .size           _Z10reluKernelPfi,(.L_x_103 - _Z10reluKernelPfi)
        .other          _Z10reluKernelPfi,@"STO_CUDA_ENTRY STV_DEFAULT"
_Z10reluKernelPfi:
.text._Z10reluKernelPfi:
        /* <DEDUP_REMOVED lines=8> */
[----:B------:R-:W0:Y:S01]  /*0080*/  LDC.64 R2, c[0x0][0x380] ;  /* 0x0000e000ff027b82 */ /* 0x000e220000000a00 */
[----:B------:R-:W1:Y:S01]  /*0090*/  LDCU.64 UR4, c[0x0][0x358] ;  /* 0x00006b00ff0477ac */ /* 0x000e620008000a00 */
[----:B0-----:R-:W-:-:S05]  /*00a0*/  IMAD.WIDE R2, R5, 0x4, R2 ;  /* 0x0000000405027825 */ /* 0x001fca00078e0202 */
[----:B-1----:R-:W2:Y:S02]  /*00b0*/  LDG.E R0, desc[UR4][R2.64] ;  /* 0x0000000402007981 */ /* 0x002ea4000c1e1900 */
[----:B--2---:R-:W-:-:S05]  /*00c0*/  FMNMX R5, RZ, R0, !PT ;  /* 0x00000000ff057209 */ /* 0x004fca0007800000 */
[----:B------:R-:W-:Y:S01]  /*00d0*/  STG.E desc[UR4][R2.64], R5 ;  /* 0x0000000502007986 */ /* 0x000fe2000c101904 */
[----:B------:R-:W-:Y:S05]  /*00e0*/  EXIT ;  /* 0x000000000000794d */ /* 0x000fea0003800000 */
.L_x_93:
        /* <DEDUP_REMOVED lines=9> */
.L_x_103:


//--------------------- .text._Z13addBiasKernelPfS_ii --------------------------
	.section	.text._Z13addBiasKernelPfS_ii,"ax",@progbits
	.align	128
        .global         _Z13addBiasKernelPfS_ii
        .type           _Z13addBiasKernelPfS_ii,@function
        .size           _Z13addBiasKernelPfS_ii,(.L_x_104 - _Z13addBiasKernelPfS_ii)
        .other          _Z13addBiasKernelPfS_ii,@"STO_CUDA_ENTRY STV_DEFAULT"
_Z13addBiasKernelPfS_ii:
.text._Z13addBiasKernelPfS_ii:
[----:B------:R-:W-:Y:S01]  /*0000*/  LDC R1, c[0x0][0x37c] ;  /* 0x0000df00ff017b82 */ /* 0x000fe20000000800 */
[----:B------:R-:W0:Y:S07]  /*0010*/  S2R R2, SR_TID.X ;  /* 0x0000000000027919 */ /* 0x000e2e0000002100 */
[----:B------:R-:W1:Y:S01]  /*0020*/  LDC R0, c[0x0][0x364] ;  /* 0x0000d900ff007b82 */ /* 0x000e620000000800 */
[----:B------:R-:W2:Y:S01]  /*0030*/  LDCU.64 UR6, c[0x0][0x390] ;  /* 0x00007200ff0677ac */ /* 0x000ea20008000a00 */
[----:B------:R-:W1:Y:S06]  /*0040*/  S2R R3, SR_TID.Y ;  /* 0x0000000000037919 */ /* 0x000e6c0000002200 */
[----:B------:R-:W0:Y:S08]  /*0050*/  S2UR UR5, SR_CTAID.X ;  /* 0x00000000000579c3 */ /* 0x000e300000002500 */
[----:B------:R-:W0:Y:S08]  /*0060*/  LDC R7, c[0x0][0x360] ;  /* 0x0000d800ff077b82 */ /* 0x000e300000000800 */
[----:B------:R-:W1:Y:S01]  /*0070*/  S2UR UR4, SR_CTAID.Y ;  /* 0x00000000000479c3 */ /* 0x000e620000002600 */
[----:B0-----:R-:W-:-:S05]  /*0080*/  IMAD R7, R7, UR5, R2 ;  /* 0x0000000507077c24 */ /* 0x001fca000f8e0202 */
[----:B--2---:R-:W-:Y:S01]  /*0090*/  ISETP.GE.AND P0, PT, R7, UR7, PT ;  /* 0x0000000707007c0c */ /* 0x004fe2000bf06270 */
[----:B-1----:R-:W-:-:S05]  /*00a0*/  IMAD R0, R0, UR4, R3 ;  /* 0x0000000400007c24 */ /* 0x002fca000f8e0203 */
[----:B------:R-:W-:-:S13]  /*00b0*/  ISETP.GE.OR P0, PT, R0, UR6, P0 ;  /* 0x0000000600007c0c */ /* 0x000fda0008706670 */
[----:B------:R-:W-:Y:S05]  /*00c0*/  @P0 EXIT ;  /* 0x000000000000094d */ /* 0x000fea0003800000 */
[----:B------:R-:W0:Y:S01]  /*00d0*/  LDC.64 R2, c[0x0][0x388] ;  /* 0x0000e200ff027b82 */ /* 0x000e220000000a00 */
[----:B------:R-:W1:Y:S01]  /*00e0*/  LDCU.64 UR4, c[0x0][0x358] ;  /* 0x00006b00ff0477ac */ /* 0x000e620008000a00 */
[----:B------:R-:W-:-:S06]  /*00f0*/  IMAD R9, R0, UR7, R7 ;  /* 0x0000000700097c24 */ /* 0x000fcc000f8e0207 */
[----:B------:R-:W2:Y:S01]  /*0100*/  LDC.64 R4, c[0x0][0x380] ;  /* 0x0000e000ff047b82 */ /* 0x000ea20000000a00 */
[----:B0-----:R-:W-:-:S06]  /*0110*/  IMAD.WIDE R2, R7, 0x4, R2 ;  /* 0x0000000407027825 */ /* 0x001fcc00078e0202 */
[----:B-1----:R-:W3:Y:S01]  /*0120*/  LDG.E R2, desc[UR4][R2.64] ;  /* 0x0000000402027981 */ /* 0x002ee2000c1e1900 */
[----:B--2---:R-:W-:-:S05]  /*0130*/  IMAD.WIDE R4, R9, 0x4, R4 ;  /* 0x0000000409047825 */ /* 0x004fca00078e0204 */
[----:B------:R-:W3:Y:S02]  /*0140*/  LDG.E R7, desc[UR4][R4.64] ;  /* 0x0000000404077981 */ /* 0x000ee4000c1e1900 */
[----:B---3--:R-:W-:-:S05]  /*0150*/  FADD R7, R2, R7 ;  /* 0x0000000702077221 */ /* 0x008fca0000000000 */
[----:B------:R-:W-:Y:S01]  /*0160*/  STG.E desc[UR4][R4.64], R7 ;  /* 0x0000000704007986 */ /* 0x000fe2000c101904 */
[----:B------:R-:W-:Y:S05]  /*0170*/  EXIT ;  /* 0x000000000000794d */ /* 0x000fea0003800000 */
.L_x_94:
        /* <DEDUP_REMOVED lines=16> */
.L_x_104:


//--------------------- .text._Z20matrixMultiplyKernelPfS_S_iii --------------------------
	.section	.text._Z20matrixMultiplyKernelPfS_S_iii,"ax",@progbits
	.align	128
        .global         _Z20matrixMultiplyKernelPfS_S_iii
        .type           _Z20matrixMultiplyKernelPfS_S_iii,@function
        .size           _Z20matrixMultiplyKernelPfS_S_iii,(.L_x_105 - _Z20matrixMultiplyKernelPfS_S_iii)
        .other          _Z20matrixMultiplyKernelPfS_S_iii,@"STO_CUDA_ENTRY STV_DEFAULT"
_Z20matrixMultiplyKernelPfS_S_iii:
.text._Z20matrixMultiplyKernelPfS_S_iii:
[----:B------:R-:W-:Y:S01]  /*0000*/  LDC R1, c[0x0][0x37c] ;  /* 0x0000df00ff017b82 */ /* 0x000fe20000000800 */
[----:B------:R-:W0:Y:S07]  /*0010*/  S2R R5, SR_TID.X ;  /* 0x0000000000057919 */ /* 0x000e2e0000002100 */
[----:B------:R-:W1:Y:S01]  /*0020*/  LDC R16, c[0x0][0x364] ;  /* 0x0000d900ff107b82 */ /* 0x000e620000000800 */
[----:B------:R-:W2:Y:S01]  /*0030*/  LDCU UR6, c[0x0][0x398] ;  /* 0x00007300ff0677ac */ /* 0x000ea20008000800 */
[----:B------:R-:W1:Y:S06]  /*0040*/  S2R R3, SR_TID.Y ;  /* 0x0000000000037919 */ /* 0x000e6c0000002200 */
[----:B------:R-:W0:Y:S08]  /*0050*/  S2UR UR5, SR_CTAID.X ;  /* 0x00000000000579c3 */ /* 0x000e300000002500 */
[----:B------:R-:W0:Y:S08]  /*0060*/  LDC R0, c[0x0][0x360] ;  /* 0x0000d800ff007b82 */ /* 0x000e300000000800 */
[----:B------:R-:W1:Y:S08]  /*0070*/  S2UR UR4, SR_CTAID.Y ;  /* 0x00000000000479c3 */ /* 0x000e700000002600 */
[----:B------:R-:W3:Y:S01]  /*0080*/  LDC R17, c[0x0][0x3a0] ;  /* 0x0000e800ff117b82 */ /* 0x000ee20000000800 */
[----:B0-----:R-:W-:-:S02]  /*0090*/  IMAD R0, R0, UR5, R5 ;  /* 0x0000000500007c24 */ /* 0x001fc4000f8e0205 */
[----:B-1----:R-:W-:-:S03]  /*00a0*/  IMAD R16, R16, UR4, R3 ;  /* 0x0000000410107c24 */ /* 0x002fc6000f8e0203 */
[----:B---3--:R-:W-:-:S04]  /*00b0*/  ISETP.GE.AND P0, PT, R0, R17, PT ;  /* 0x000000110000720c */ /* 0x008fc80003f06270 */
[----:B--2---:R-:W-:-:S13]  /*00c0*/  ISETP.GE.OR P0, PT, R16, UR6, P0 ;  /* 0x0000000610007c0c */ /* 0x004fda0008706670 */
[----:B------:R-:W-:Y:S05]  /*00d0*/  @P0 EXIT ;  /* 0x000000000000094d */ /* 0x000fea0003800000 */
[----:B------:R-:W0:Y:S01]  /*00e0*/  LDC R19, c[0x0][0x39c] ;  /* 0x0000e700ff137b82 */ /* 0x000e220000000800 */
[----:B------:R-:W1:Y:S01]  /*00f0*/  LDCU.64 UR4, c[0x0][0x358] ;  /* 0x00006b00ff0477ac */ /* 0x000e620008000a00 */
[----:B------:R-:W-:Y:S01]  /*0100*/  HFMA2 R24, -RZ, RZ, 0, 0 ;  /* 0x00000000ff187431 */ /* 0x000fe200000001ff */
[----:B0-----:R-:W-:-:S13]  /*0110*/  ISETP.GE.AND P0, PT, R19, 0x1, PT ;  /* 0x000000011300780c */ /* 0x001fda0003f06270 */
[----:B-1----:R-:W-:Y:S05]  /*0120*/  @!P0 BRA `(.L_x_95) ;  /* 0x0000000400e08947 */ /* 0x002fea0003800000 */
[C---:B------:R-:W-:Y:S01]  /*0130*/  ISETP.GE.U32.AND P1, PT, R19.reuse, 0x8, PT ;  /* 0x000000081300780c */ /* 0x040fe20003f26070 */
[----:B------:R-:W-:Y:S01]  /*0140*/  IMAD R20, R16, R19, RZ ;  /* 0x0000001310147224 */ /* 0x000fe200078e02ff */
[----:B------:R-:W-:Y:S02]  /*0150*/  LOP3.LUT R27, R19, 0x7, RZ, 0xc0, !PT ;  /* 0x00000007131b7812 */ /* 0x000fe400078ec0ff */
[----:B------:R-:W-:Y:S02]  /*0160*/  MOV R24, RZ ;  /* 0x000000ff00187202 */ /* 0x000fe40000000f00 */
[----:B------:R-:W-:Y:S02]  /*0170*/  ISETP.NE.AND P0, PT, R27, RZ, PT ;  /* 0x000000ff1b00720c */ /* 0x000fe40003f05270 */
[----:B------:R-:W-:-:S05]  /*0180*/  MOV R21, RZ ;  /* 0x000000ff00157202 */ /* 0x000fca0000000f00 */
[----:B------:R-:W-:Y:S06]  /*0190*/  @!P1 BRA `(.L_x_96) ;  /* 0x0000000000c49947 */ /* 0x000fec0003800000 */
[----:B------:R-:W0:Y:S01]  /*01a0*/  LDC.64 R2, c[0x0][0x380] ;  /* 0x0000e000ff027b82 */ /* 0x000e220000000a00 */
[----:B------:R-:W-:Y:S02]  /*01b0*/  LOP3.LUT R21, R19, 0x7ffffff8, RZ, 0xc0, !PT ;  /* 0x7ffffff813157812 */ /* 0x000fe400078ec0ff */
[----:B------:R-:W-:Y:S02]  /*01c0*/  MOV R24, RZ ;  /* 0x000000ff00187202 */ /* 0x000fe40000000f00 */
[----:B------:R-:W-:Y:S02]  /*01d0*/  MOV R18, R0 ;  /* 0x0000000000127202 */ /* 0x000fe40000000f00 */
[----:B------:R-:W-:Y:S01]  /*01e0*/  IADD3 R22, PT, PT, -R21, RZ, RZ ;  /* 0x000000ff15167210 */ /* 0x000fe20007ffe1ff */
[----:B0-----:R-:W-:-:S03]  /*01f0*/  IMAD.WIDE.U32 R2, R20, 0x4, R2 ;  /* 0x0000000414027825 */ /* 0x001fc600078e0002 */
[----:B------:R-:W-:-:S04]  /*0200*/  IADD3 R4, P1, PT, R2, 0x10, RZ ;  /* 0x0000001002047810 */ /* 0x000fc80007f3e0ff */
[----:B------:R-:W-:-:S09]  /*0210*/  IADD3.X R5, PT, PT, RZ, R3, RZ, P1, !PT ;  /* 0x00000003ff057210 */ /* 0x000fd20000ffe4ff */
.L_x_97:
[----:B------:R-:W0:Y:S01]  /*0220*/  LDC.64 R14, c[0x0][0x388] ;  /* 0x0000e200ff0e7b82 */ /* 0x000e220000000a00 */
[----:B------:R-:W-:Y:S02]  /*0230*/  MOV R2, R4 ;  /* 0x0000000400027202 */ /* 0x000fe40000000f00 */
[----:B------:R-:W-:-:S05]  /*0240*/  MOV R3, R5 ;  /* 0x0000000500037202 */ /* 0x000fca0000000f00 */
[----:B------:R-:W2:Y:S04]  /*0250*/  LDG.E R25, desc[UR4][R2.64+-0x10] ;  /* 0xfffff00402197981 */ /* 0x000ea8000c1e1900 */
[----:B------:R-:W3:Y:S04]  /*0260*/  LDG.E R23, desc[UR4][R2.64+-0xc] ;  /* 0xfffff40402177981 */ /* 0x000ee8000c1e1900 */
[----:B------:R-:W4:Y:S04]  /*0270*/  LDG.E R29, desc[UR4][R2.64+-0x8] ;  /* 0xfffff804021d7981 */ /* 0x000f28000c1e1900 */
[----:B------:R-:W5:Y:S01]  /*0280*/  LDG.E R28, desc[UR4][R2.64+-0x4] ;  /* 0xfffffc04021c7981 */ /* 0x000f62000c1e1900 */
[----:B0-----:R-:W-:-:S05]  /*0290*/  IMAD.WIDE R14, R18, 0x4, R14 ;  /* 0x00000004120e7825 */ /* 0x001fca00078e020e */
[----:B------:R0:W2:Y:S01]  /*02a0*/  LDG.E R26, desc[UR4][R14.64] ;  /* 0x000000040e1a7981 */ /* 0x0000a2000c1e1900 */
[----:B------:R-:W-:-:S04]  /*02b0*/  IMAD.WIDE R12, R17, 0x4, R14 ;  /* 0x00000004110c7825 */ /* 0x000fc800078e020e */
[C---:B------:R-:W-:Y:S02]  /*02c0*/  IMAD.WIDE R4, R17.reuse, 0x4, R12 ;  /* 0x0000000411047825 */ /* 0x040fe400078e020c */
[----:B------:R-:W3:Y:S02]  /*02d0*/  LDG.E R12, desc[UR4][R12.64] ;  /* 0x000000040c0c7981 */ /* 0x000ee4000c1e1900 */
[C---:B------:R-:W-:Y:S02]  /*02e0*/  IMAD.WIDE R8, R17.reuse, 0x4, R4 ;  /* 0x0000000411087825 */ /* 0x040fe400078e0204 */
[----:B------:R-:W4:Y:S02]  /*02f0*/  LDG.E R4, desc[UR4][R4.64] ;  /* 0x0000000404047981 */ /* 0x000f24000c1e1900 */
[C---:B------:R-:W-:Y:S02]  /*0300*/  IMAD.WIDE R6, R17.reuse, 0x4, R8 ;  /* 0x0000000411067825 */ /* 0x040fe400078e0208 */
[----:B------:R-:W5:Y:S02]  /*0310*/  LDG.E R8, desc[UR4][R8.64] ;  /* 0x0000000408087981 */ /* 0x000f64000c1e1900 */
[----:B------:R-:W-:-:S02]  /*0320*/  IMAD.WIDE R10, R17, 0x4, R6 ;  /* 0x00000004110a7825 */ /* 0x000fc400078e0206 */
[----:B------:R-:W5:Y:S04]  /*0330*/  LDG.E R5, desc[UR4][R2.64] ;  /* 0x0000000402057981 */ /* 0x000f68000c1e1900 */
[----:B------:R-:W5:Y:S01]  /*0340*/  LDG.E R6, desc[UR4][R6.64] ;  /* 0x0000000406067981 */ /* 0x000f62000c1e1900 */
[----:B0-----:R-:W-:-:S03]  /*0350*/  IMAD.WIDE R14, R17, 0x4, R10 ;  /* 0x00000004110e7825 */ /* 0x001fc600078e020a */
[----:B------:R-:W5:Y:S04]  /*0360*/  LDG.E R10, desc[UR4][R10.64] ;  /* 0x000000040a0a7981 */ /* 0x000f68000c1e1900 */
[----:B------:R-:W5:Y:S04]  /*0370*/  LDG.E R13, desc[UR4][R14.64] ;  /* 0x000000040e0d7981 */ /* 0x000f68000c1e1900 */
[----:B------:R-:W5:Y:S04]  /*0380*/  LDG.E R7, desc[UR4][R2.64+0x4] ;  /* 0x0000040402077981 */ /* 0x000f68000c1e1900 */
[----:B------:R-:W5:Y:S01]  /*0390*/  LDG.E R9, desc[UR4][R2.64+0xc] ;  /* 0x00000c0402097981 */ /* 0x000f62000c1e1900 */
[----:B--2---:R-:W-:Y:S01]  /*03a0*/  FFMA R26, R25, R26, R24 ;  /* 0x0000001a191a7223 */ /* 0x004fe20000000018 */
[----:B------:R-:W-:-:S02]  /*03b0*/  IMAD.WIDE R24, R17, 0x4, R14 ;  /* 0x0000000411187825 */ /* 0x000fc400078e020e */
[----:B------:R-:W2:Y:S04]  /*03c0*/  LDG.E R14, desc[UR4][R2.64+0x8] ;  /* 0x00000804020e7981 */ /* 0x000ea8000c1e1900 */
[----:B------:R-:W2:Y:S01]  /*03d0*/  LDG.E R24, desc[UR4][R24.64] ;  /* 0x0000000418187981 */ /* 0x000ea2000c1e1900 */
[----:B---3--:R-:W-:Y:S01]  /*03e0*/  FFMA R12, R23, R12, R26 ;  /* 0x0000000c170c7223 */ /* 0x008fe2000000001a */
[----:B------:R-:W-:-:S03]  /*03f0*/  IADD3 R22, PT, PT, R22, 0x8, RZ ;  /* 0x0000000816167810 */ /* 0x000fc60007ffe0ff */
[----:B----4-:R-:W-:Y:S01]  /*0400*/  FFMA R29, R29, R4, R12 ;  /* 0x000000041d1d7223 */ /* 0x010fe2000000000c */
[----:B------:R-:W-:-:S03]  /*0410*/  ISETP.NE.AND P1, PT, R22, RZ, PT ;  /* 0x000000ff1600720c */ /* 0x000fc60003f25270 */
[----:B-----5:R-:W-:Y:S01]  /*0420*/  FFMA R8, R28, R8, R29 ;  /* 0x000000081c087223 */ /* 0x020fe2000000001d */
[----:B------:R-:W-:-:S03]  /*0430*/  IADD3 R4, P2, PT, R2, 0x20, RZ ;  /* 0x0000002002047810 */ /* 0x000fc60007f5e0ff */
[----:B------:R-:W-:Y:S01]  /*0440*/  FFMA R6, R5, R6, R8 ;  /* 0x0000000605067223 */ /* 0x000fe20000000008 */
[----:B------:R-:W-:Y:S02]  /*0450*/  IADD3.X R5, PT, PT, RZ, R3, RZ, P2, !PT ;  /* 0x00000003ff057210 */ /* 0x000fe400017fe4ff */
[----:B------:R-:W-:Y:S01]  /*0460*/  LEA R18, R17, R18, 0x3 ;  /* 0x0000001211127211 */ /* 0x000fe200078e18ff */
[----:B------:R-:W-:-:S04]  /*0470*/  FFMA R7, R7, R10, R6 ;  /* 0x0000000a07077223 */ /* 0x000fc80000000006 */
[----:B--2---:R-:W-:-:S04]  /*0480*/  FFMA R14, R14, R13, R7 ;  /* 0x0000000d0e0e7223 */ /* 0x004fc80000000007 */
[----:B------:R-:W-:Y:S01]  /*0490*/  FFMA R24, R9, R24, R14 ;  /* 0x0000001809187223 */ /* 0x000fe2000000000e */
[----:B------:R-:W-:Y:S06]  /*04a0*/  @P1 BRA `(.L_x_97) ;  /* 0xfffffffc005c1947 */ /* 0x000fec000383ffff */
.L_x_96:
[----:B------:R-:W-:Y:S05]  /*04b0*/  @!P0 BRA `(.L_x_95) ;  /* 0x0000000000fc8947 */ /* 0x000fea0003800000 */
[----:B------:R-:W-:Y:S02]  /*04c0*/  ISETP.GE.U32.AND P1, PT, R27, 0x4, PT ;  /* 0x000000041b00780c */ /* 0x000fe40003f26070 */
[----:B------:R-:W-:-:S04]  /*04d0*/  LOP3.LUT R14, R19, 0x3, RZ, 0xc0, !PT ;  /* 0x00000003130e7812 */ /* 0x000fc800078ec0ff */
[----:B------:R-:W-:-:S07]  /*04e0*/  ISETP.NE.AND P0, PT, R14, RZ, PT ;  /* 0x000000ff0e00720c */ /* 0x000fce0003f05270 */
[----:B------:R-:W-:Y:S06]  /*04f0*/  @!P1 BRA `(.L_x_98) ;  /* 0x00000000006c9947 */ /* 0x000fec0003800000 */
[----:B------:R-:W0:Y:S01]  /*0500*/  LDC.64 R4, c[0x0][0x388] ;  /* 0x0000e200ff047b82 */ /* 0x000e220000000a00 */
[----:B------:R-:W1:Y:S01]  /*0510*/  LDCU.64 UR6, c[0x0][0x380] ;  /* 0x00007000ff0677ac */ /* 0x000e620008000a00 */
[----:B------:R-:W-:Y:S01]  /*0520*/  IMAD R7, R21, R17, R0 ;  /* 0x0000001115077224 */ /* 0x000fe200078e0200 */
[CC--:B------:R-:W-:Y:S02]  /*0530*/  IADD3 R3, PT, PT, R20.reuse, R21.reuse, RZ ;  /* 0x0000001514037210 */ /* 0x0c0fe40007ffe0ff */
[----:B------:R-:W-:-:S03]  /*0540*/  IADD3 R8, P1, PT, R20, R21, RZ ;  /* 0x0000001514087210 */ /* 0x000fc60007f3e0ff */
[----:B------:R-:W2:Y:S01]  /*0550*/  LDC.64 R12, c[0x0][0x380] ;  /* 0x0000e000ff0c7b82 */ /* 0x000ea20000000a00 */
[----:B0-----:R-:W-:-:S04]  /*0560*/  IMAD.WIDE R4, R7, 0x4, R4 ;  /* 0x0000000407047825 */ /* 0x001fc800078e0204 */
[----:B------:R-:W-:Y:S02]  /*0570*/  IMAD.WIDE R6, R17, 0x4, R4 ;  /* 0x0000000411067825 */ /* 0x000fe400078e0204 */
[----:B------:R-:W3:Y:S02]  /*0580*/  LDG.E R4, desc[UR4][R4.64] ;  /* 0x0000000404047981 */ /* 0x000ee4000c1e1900 */
[----:B--2---:R-:W-:Y:S01]  /*0590*/  IMAD.WIDE.U32 R12, R3, 0x4, R12 ;  /* 0x00000004030c7825 */ /* 0x004fe200078e000c */
[----:B------:R-:W-:Y:S02]  /*05a0*/  IADD3.X R3, PT, PT, RZ, RZ, RZ, P1, !PT ;  /* 0x000000ffff037210 */ /* 0x000fe40000ffe4ff */
[----:B-1----:R-:W-:-:S03]  /*05b0*/  LEA R2, P1, R8, UR6, 0x2 ;  /* 0x0000000608027c11 */ /* 0x002fc6000f8210ff */
[----:B------:R-:W3:Y:S01]  /*05c0*/  LDG.E R13, desc[UR4][R12.64] ;  /* 0x000000040c0d7981 */ /* 0x000ee2000c1e1900 */
[----:B------:R-:W-:Y:S01]  /*05d0*/  LEA.HI.X R3, R8, UR7, R3, 0x2, P1 ;  /* 0x0000000708037c11 */ /* 0x000fe200088f1403 */
[C---:B------:R-:W-:Y:S02]  /*05e0*/  IMAD.WIDE R8, R17.reuse, 0x4, R6 ;  /* 0x0000000411087825 */ /* 0x040fe400078e0206 */
[----:B------:R-:W2:Y:S04]  /*05f0*/  LDG.E R6, desc[UR4][R6.64] ;  /* 0x0000000406067981 */ /* 0x000ea8000c1e1900 */
[----:B------:R-:W2:Y:S01]  /*0600*/  LDG.E R15, desc[UR4][R2.64+0x4] ;  /* 0x00000404020f7981 */ /* 0x000ea2000c1e1900 */
[----:B------:R-:W-:-:S03]  /*0610*/  IMAD.WIDE R10, R17, 0x4, R8 ;  /* 0x00000004110a7825 */ /* 0x000fc600078e0208 */
[----:B------:R-:W4:Y:S04]  /*0620*/  LDG.E R22, desc[UR4][R8.64] ;  /* 0x0000000408167981 */ /* 0x000f28000c1e1900 */
[----:B------:R-:W4:Y:S04]  /*0630*/  LDG.E R18, desc[UR4][R2.64+0x8] ;  /* 0x0000080402127981 */ /* 0x000f28000c1e1900 */
[----:B------:R-:W5:Y:S04]  /*0640*/  LDG.E R26, desc[UR4][R2.64+0xc] ;  /* 0x00000c04021a7981 */ /* 0x000f68000c1e1900 */
[----:B------:R-:W5:Y:S01]  /*0650*/  LDG.E R10, desc[UR4][R10.64] ;  /* 0x000000040a0a7981 */ /* 0x000f62000c1e1900 */
[----:B------:R-:W-:Y:S01]  /*0660*/  IADD3 R21, PT, PT, R21, 0x4, RZ ;  /* 0x0000000415157810 */ /* 0x000fe20007ffe0ff */
[----:B---3--:R-:W-:-:S04]  /*0670*/  FFMA R24, R13, R4, R24 ;  /* 0x000000040d187223 */ /* 0x008fc80000000018 */
[----:B--2---:R-:W-:-:S04]  /*0680*/  FFMA R15, R15, R6, R24 ;  /* 0x000000060f0f7223 */ /* 0x004fc80000000018 */
[----:B----4-:R-:W-:-:S04]  /*0690*/  FFMA R15, R18, R22, R15 ;  /* 0x00000016120f7223 */ /* 0x010fc8000000000f */
[----:B-----5:R-:W-:-:S07]  /*06a0*/  FFMA R24, R26, R10, R15 ;  /* 0x0000000a1a187223 */ /* 0x020fce000000000f */
.L_x_98:
[----:B------:R-:W-:Y:S05]  /*06b0*/  @!P0 BRA `(.L_x_95) ;  /* 0x00000000007c8947 */ /* 0x000fea0003800000 */
[----:B------:R-:W-:Y:S01]  /*06c0*/  ISETP.NE.AND P1, PT, R14, 0x1, PT ;  /* 0x000000010e00780c */ /* 0x000fe20003f25270 */
[----:B------:R-:W0:Y:S01]  /*06d0*/  LDC.64 R10, c[0x0][0x380] ;  /* 0x0000e000ff0a7b82 */ /* 0x000e220000000a00 */
[----:B------:R-:W-:-:S04]  /*06e0*/  LOP3.LUT R19, R19, 0x1, RZ, 0xc0, !PT ;  /* 0x0000000113137812 */ /* 0x000fc800078ec0ff */
[----:B------:R-:W-:-:S03]  /*06f0*/  ISETP.NE.U32.AND P0, PT, R19, 0x1, PT ;  /* 0x000000011300780c */ /* 0x000fc60003f05070 */
[----:B------:R-:W1:Y:S04]  /*0700*/  LDC.64 R8, c[0x0][0x388] ;  /* 0x0000e200ff087b82 */ /* 0x000e680000000a00 */
[CC--:B------:R-:W-:Y:S02]  /*0710*/  @P1 IADD3 R13, PT, PT, R20.reuse, R21.reuse, RZ ;  /* 0x00000015140d1210 */ /* 0x0c0fe40007ffe0ff */
[----:B------:R-:W-:Y:S02]  /*0720*/  @P1 IADD3 R12, P2, PT, R20, R21, RZ ;  /* 0x00000015140c1210 */ /* 0x000fe40007f5e0ff */
[----:B------:R-:W2:Y:S02]  /*0730*/  @P1 LDC.64 R2, c[0x0][0x380] ;  /* 0x0000e000ff021b82 */ /* 0x000ea40000000a00 */
[----:B------:R-:W-:-:S06]  /*0740*/  @P1 IADD3.X R14, PT, PT, RZ, RZ, RZ, P2, !PT ;  /* 0x000000ffff0e1210 */ /* 0x000fcc00017fe4ff */
[----:B------:R-:W3:Y:S01]  /*0750*/  LDC.64 R4, c[0x0][0x380] ;  /* 0x0000e000ff047b82 */ /* 0x000ee20000000a00 */
[----:B0-----:R-:W-:-:S04]  /*0760*/  @P1 IMAD.WIDE.U32 R10, R13, 0x4, R10 ;  /* 0x000000040d0a1825 */ /* 0x001fc800078e000a */
[C---:B------:R-:W-:Y:S01]  /*0770*/  @P1 IMAD R13, R21.reuse, R17, R0 ;  /* 0x00000011150d1224 */ /* 0x040fe200078e0200 */
[----:B------:R-:W-:Y:S01]  /*0780*/  @P1 IADD3 R21, PT, PT, R21, 0x2, RZ ;  /* 0x0000000215151810 */ /* 0x000fe20007ffe0ff */
[----:B------:R-:W4:Y:S01]  /*0790*/  @P1 LDG.E R11, desc[UR4][R10.64] ;  /* 0x000000040a0b1981 */ /* 0x000f22000c1e1900 */
[----:B------:R-:W0:Y:S01]  /*07a0*/  LDC.64 R6, c[0x0][0x388] ;  /* 0x0000e200ff067b82 */ /* 0x000e220000000a00 */
[----:B-1----:R-:W-:Y:S01]  /*07b0*/  @P1 IMAD.WIDE R8, R13, 0x4, R8 ;  /* 0x000000040d081825 */ /* 0x002fe200078e0208 */
[----:B------:R-:W-:Y:S02]  /*07c0*/  @!P0 IADD3 R15, PT, PT, R20, R21, RZ ;  /* 0x00000015140f8210 */ /* 0x000fe40007ffe0ff */
[----:B--2---:R-:W-:Y:S01]  /*07d0*/  @P1 LEA R2, P2, R12, R2, 0x2 ;  /* 0x000000020c021211 */ /* 0x004fe200078410ff */
[----:B------:R-:W-:-:S03]  /*07e0*/  @!P0 IMAD R21, R21, R17, R0 ;  /* 0x0000001115158224 */ /* 0x000fc600078e0200 */
[----:B------:R-:W-:Y:S01]  /*07f0*/  @P1 LEA.HI.X R3, R12, R3, R14, 0x2, P2 ;  /* 0x000000030c031211 */ /* 0x000fe200010f140e */
[----:B------:R-:W-:Y:S01]  /*0800*/  @P1 IMAD.WIDE R12, R17, 0x4, R8 ;  /* 0x00000004110c1825 */ /* 0x000fe200078e0208 */
[----:B------:R-:W4:Y:S03]  /*0810*/  @P1 LDG.E R14, desc[UR4][R8.64] ;  /* 0x00000004080e1981 */ /* 0x000f26000c1e1900 */
[----:B---3--:R-:W-:Y:S01]  /*0820*/  @!P0 IMAD.WIDE.U32 R4, R15, 0x4, R4 ;  /* 0x000000040f048825 */ /* 0x008fe200078e0004 */
[----:B------:R-:W2:Y:S04]  /*0830*/  @P1 LDG.E R2, desc[UR4][R2.64+0x4] ;  /* 0x0000040402021981 */ /* 0x000ea8000c1e1900 */
[----:B------:R-:W2:Y:S01]  /*0840*/  @P1 LDG.E R12, desc[UR4][R12.64] ;  /* 0x000000040c0c1981 */ /* 0x000ea2000c1e1900 */
[----:B0-----:R-:W-:-:S03]  /*0850*/  @!P0 IMAD.WIDE R6, R21, 0x4, R6 ;  /* 0x0000000415068825 */ /* 0x001fc600078e0206 */
[----:B------:R-:W3:Y:S04]  /*0860*/  @!P0 LDG.E R5, desc[UR4][R4.64] ;  /* 0x0000000404058981 */ /* 0x000ee8000c1e1900 */
[----:B------:R-:W3:Y:S01]  /*0870*/  @!P0 LDG.E R6, desc[UR4][R6.64] ;  /* 0x0000000406068981 */ /* 0x000ee2000c1e1900 */
[----:B----4-:R-:W-:-:S04]  /*0880*/  @P1 FFMA R11, R11, R14, R24 ;  /* 0x0000000e0b0b1223 */ /* 0x010fc80000000018 */
[----:B--2---:R-:W-:-:S04]  /*0890*/  @P1 FFMA R24, R2, R12, R11 ;  /* 0x0000000c02181223 */ /* 0x004fc8000000000b */
[----:B---3--:R-:W-:-:S07]  /*08a0*/  @!P0 FFMA R24, R5, R6, R24 ;  /* 0x0000000605188223 */ /* 0x008fce0000000018 */
.L_x_95:
[----:B------:R-:W0:Y:S01]  /*08b0*/  LDC.64 R2, c[0x0][0x390] ;  /* 0x0000e400ff027b82 */ /* 0x000e220000000a00 */
[----:B------:R-:W-:-:S04]  /*08c0*/  IMAD R17, R16, R17, R0 ;  /* 0x0000001110117224 */ /* 0x000fc800078e0200 */
[----:B0-----:R-:W-:-:S05]  /*08d0*/  IMAD.WIDE R2, R17, 0x4, R2 ;  /* 0x0000000411027825 */ /* 0x001fca00078e0202 */
[----:B------:R-:W-:Y:S01]  /*08e0*/  STG.E desc[UR4][R2.64], R24 ;  /* 0x0000001802007986 */ /* 0x000fe2000c101904 */
[----:B------:R-:W-:Y:S05]  /*08f0*/  EXIT ;  /* 0x000000000000794d */ /* 0x000fea0003800000 */
.L_x_99:
        /* <DEDUP_REMOVED lines=16> */
.L_x_105:


//--------------------- .nv.global.init           --------------------------
	.section	.nv.global.init,"aw",@progbits
	.align	4
.nv.global.init:
	.type		mrg32k3aM1SubSeq,@object
	.size		mrg32k3aM1SubSeq,(mrg32k3aM2SubSeq - mrg32k3aM1SubSeq)
mrg32k3aM1SubSeq:
        /*0000*/ 	.byte	0x0b, 0xcc, 0xee, 0x04, 0x73, 0x29, 0x8b, 0x6f, 0xf6, 0x53, 0x03, 0xf6, 0x23, 0xf6, 0xea, 0xda
        /* <DEDUP_REMOVED lines=125> */
	.type		mrg32k3aM2SubSeq,@object
	.size		mrg32k3aM2SubSeq,(mrg32k3aM1 - mrg32k3aM2SubSeq)
mrg32k3aM2SubSeq:
        /* <DEDUP_REMOVED lines=126> */
	.type		mrg32k3aM1,@object
	.size		mrg32k3aM1,(mrg32k3aM1Seq - mrg32k3aM1)
mrg32k3aM1:
        /* <DEDUP_REMOVED lines=144> */
	.type		mrg32k3aM1Seq,@object
	.size		mrg32k3aM1Seq,(mrg32k3aM2 - mrg32k3aM1Seq)
mrg32k3aM1Seq:
        /* <DEDUP_REMOVED lines=144> */
	.type		mrg32k3aM2,@object
	.size		mrg32k3aM2,(mrg32k3aM2Seq - mrg32k3aM2)
mrg32k3aM2:
        /* <DEDUP_REMOVED lines=144> */
	.type		mrg32k3aM2Seq,@object
	.size		mrg32k3aM2Seq,(precalc_xorwow_matrix - mrg32k3aM2Seq)
mrg32k3aM2Seq:
        /* <DEDUP_REMOVED lines=144> */
	.type		precalc_xorwow_matrix,@object
	.size		precalc_xorwow_matrix,(precalc_xorwow_offset_matrix - precalc_xorwow_matrix)
precalc_xorwow_matrix:
        /* <DEDUP_REMOVED lines=6400> */
	.type		precalc_xorwow_offset_matrix,@object
	.size		precalc_xorwow_offset_matrix,(.L_1 - precalc_xorwow_offset_matrix)
precalc_xorwow_offset_matrix:
        /* <DEDUP_REMOVED lines=6400> */
.L_1:


//--------------------- .nv.shared.reserved.0     --------------------------
	.section	.nv.shared.reserved.0,"aw",@nobits
	.weak		__nv_reservedSMEM_offset_0_alias
	.size		__nv_reservedSMEM_offset_0_alias, 0, 64
	.other		__nv_reservedSMEM_offset_0_alias,@"STO_CUDA_RESERVED_SHARED STV_DEFAULT"
__nv_reservedSMEM_offset_0_alias:
	.zero		0
	.zero		64


//--------------------- .nv.constant0._Z20getPredictionsKernelPfPiii --------------------------
	.section	.nv.constant0._Z20getPredictionsKernelPfPiii,"a",@progbits
	.sectionflags	@""
	.align	4
.nv.constant0._Z20getPredictionsKernelPfPiii:
	.zero		920


//--------------------- .nv.constant0._Z13softmaxKernelPfS_ii --------------------------
	.section	.nv.constant0._Z13softmaxKernelPfS_ii,"a",@progbits
	.sectionflags	@""
	.align	4
.nv.constant0._Z13softmaxKernelPfS_ii:
	.zero		920


//--------------------- .nv.constant0._Z10reluKernelPfi --------------------------
	.section	.nv.constant0._Z10reluKernelPfi,"a",@progbits
	.sectionflags	@""
	.align	4
.nv.constant0._Z10reluKernelPfi:
	.zero		908


//--------------------- .nv.constant0._Z13addBiasKernelPfS_ii --------------------------
	.section	.nv.constant0._Z13addBiasKernelPfS_ii,"a",@progbits
	.sectionflags	@""
	.align	4
.nv.constant0._Z13addBiasKernelPfS_ii:
	.zero		920


//--------------------- .nv.constant0._Z20matrixMultiplyKernelPfS_S_iii --------------------------
	.section	.nv.constant0._Z20matrixMultiplyKernelPfS_S_iii,"a",@progbits
	.sectionflags	@""
	.align	4
.nv.constant0._Z20matrixMultiplyKernelPfS_S_iii:
	.zero		932


//--------------------- SYMBOLS --------------------------

	.type		.nv.reservedSmem.offset0,@object
	.size		.nv.reservedSmem.offset0,0x4
